//
// Generated by NVIDIA NVVM Compiler
//
// Compiler Build ID: CL-36424714
// Cuda compilation tools, release 13.0, V13.0.88
// Based on NVVM 20.0.0
//

.version 9.0
.target sm_100
.address_size 64

	// .globl	_Z20evaluate_hands_batchPiS_S_ii
.const .align 4 .b8 RANK_TABLE[208] = {0, 0, 0, 0, 0, 0, 0, 0, 0, 0, 0, 0, 0, 0, 0, 0, 1, 0, 0, 0, 1, 0, 0, 0, 1, 0, 0, 0, 1, 0, 0, 0, 2, 0, 0, 0, 2, 0, 0, 0, 2, 0, 0, 0, 2, 0, 0, 0, 3, 0, 0, 0, 3, 0, 0, 0, 3, 0, 0, 0, 3, 0, 0, 0, 4, 0, 0, 0, 4, 0, 0, 0, 4, 0, 0, 0, 4, 0, 0, 0, 5, 0, 0, 0, 5, 0, 0, 0, 5, 0, 0, 0, 5, 0, 0, 0, 6, 0, 0, 0, 6, 0, 0, 0, 6, 0, 0, 0, 6, 0, 0, 0, 7, 0, 0, 0, 7, 0, 0, 0, 7, 0, 0, 0, 7, 0, 0, 0, 8, 0, 0, 0, 8, 0, 0, 0, 8, 0, 0, 0, 8, 0, 0, 0, 9, 0, 0, 0, 9, 0, 0, 0, 9, 0, 0, 0, 9, 0, 0, 0, 10, 0, 0, 0, 10, 0, 0, 0, 10, 0, 0, 0, 10, 0, 0, 0, 11, 0, 0, 0, 11, 0, 0, 0, 11, 0, 0, 0, 11, 0, 0, 0, 12, 0, 0, 0, 12, 0, 0, 0, 12, 0, 0, 0, 12};
.const .align 4 .b8 SUIT_TABLE[208] = {0, 0, 0, 0, 1, 0, 0, 0, 2, 0, 0, 0, 3, 0, 0, 0, 0, 0, 0, 0, 1, 0, 0, 0, 2, 0, 0, 0, 3, 0, 0, 0, 0, 0, 0, 0, 1, 0, 0, 0, 2, 0, 0, 0, 3, 0, 0, 0, 0, 0, 0, 0, 1, 0, 0, 0, 2, 0, 0, 0, 3, 0, 0, 0, 0, 0, 0, 0, 1, 0, 0, 0, 2, 0, 0, 0, 3, 0, 0, 0, 0, 0, 0, 0, 1, 0, 0, 0, 2, 0, 0, 0, 3, 0, 0, 0, 0, 0, 0, 0, 1, 0, 0, 0, 2, 0, 0, 0, 3, 0, 0, 0, 0, 0, 0, 0, 1, 0, 0, 0, 2, 0, 0, 0, 3, 0, 0, 0, 0, 0, 0, 0, 1, 0, 0, 0, 2, 0, 0, 0, 3, 0, 0, 0, 0, 0, 0, 0, 1, 0, 0, 0, 2, 0, 0, 0, 3, 0, 0, 0, 0, 0, 0, 0, 1, 0, 0, 0, 2, 0, 0, 0, 3, 0, 0, 0, 0, 0, 0, 0, 1, 0, 0, 0, 2, 0, 0, 0, 3, 0, 0, 0, 0, 0, 0, 0, 1, 0, 0, 0, 2, 0, 0, 0, 3};
.const .align 4 .b8 PRIME_RANKS[52] = {2, 0, 0, 0, 3, 0, 0, 0, 5, 0, 0, 0, 7, 0, 0, 0, 11, 0, 0, 0, 13, 0, 0, 0, 17, 0, 0, 0, 19, 0, 0, 0, 23, 0, 0, 0, 29, 0, 0, 0, 31, 0, 0, 0, 37, 0, 0, 0, 41};

.visible .entry _Z20evaluate_hands_batchPiS_S_ii(
	.param .u64 .ptr .align 1 _Z20evaluate_hands_batchPiS_S_ii_param_0,
	.param .u64 .ptr .align 1 _Z20evaluate_hands_batchPiS_S_ii_param_1,
	.param .u64 .ptr .align 1 _Z20evaluate_hands_batchPiS_S_ii_param_2,
	.param .u32 _Z20evaluate_hands_batchPiS_S_ii_param_3,
	.param .u32 _Z20evaluate_hands_batchPiS_S_ii_param_4
)
{
	.local .align 16 .b8 	__local_depot0[80];
	.reg .b64 	%SP;
	.reg .b64 	%SPL;
	.reg .pred 	%p<185>;
	.reg .b32 	%r<370>;
	.reg .b64 	%rd<65>;

	mov.u64 	%SPL, __local_depot0;
	ld.param.u64 	%rd16, [_Z20evaluate_hands_batchPiS_S_ii_param_0];
	ld.param.u64 	%rd17, [_Z20evaluate_hands_batchPiS_S_ii_param_1];
	ld.param.u64 	%rd18, [_Z20evaluate_hands_batchPiS_S_ii_param_2];
	ld.param.u32 	%r137, [_Z20evaluate_hands_batchPiS_S_ii_param_3];
	ld.param.u32 	%r136, [_Z20evaluate_hands_batchPiS_S_ii_param_4];
	add.u64 	%rd1, %SPL, 0;
	add.u64 	%rd2, %SPL, 64;
	mov.u32 	%r138, %ctaid.x;
	mov.u32 	%r139, %ntid.x;
	mov.u32 	%r140, %tid.x;
	mad.lo.s32 	%r1, %r138, %r139, %r140;
	setp.ge.s32 	%p2, %r1, %r137;
	@%p2 bra 	$L__BB0_189;
	cvta.to.global.u64 	%rd21, %rd17;
	cvta.to.global.u64 	%rd3, %rd16;
	mul.wide.s32 	%rd22, %r1, 4;
	add.s64 	%rd23, %rd21, %rd22;
	ld.global.u32 	%r2, [%rd23];
	setp.lt.s32 	%p3, %r2, 5;
	mov.b32 	%r369, 0;
	@%p3 bra 	$L__BB0_188;
	mul.lo.s32 	%r142, %r136, %r1;
	mov.b32 	%r143, 0;
	st.local.u32 	[%rd1], %r143;
	st.local.u32 	[%rd1+4], %r143;
	st.local.u32 	[%rd1+8], %r143;
	st.local.u32 	[%rd1+12], %r143;
	st.local.u32 	[%rd1+16], %r143;
	st.local.u32 	[%rd1+20], %r143;
	st.local.u32 	[%rd1+24], %r143;
	st.local.u32 	[%rd1+28], %r143;
	st.local.u32 	[%rd1+32], %r143;
	st.local.u32 	[%rd1+36], %r143;
	st.local.u32 	[%rd1+40], %r143;
	st.local.u32 	[%rd1+44], %r143;
	st.local.u32 	[%rd1+48], %r143;
	and.b32  	%r3, %r2, 3;
	shr.u32 	%r4, %r2, 2;
	and.b32  	%r144, %r2, 2147483644;
	neg.s32 	%r322, %r144;
	mul.wide.s32 	%rd4, %r142, 4;
	add.s64 	%rd24, %rd4, %rd3;
	add.s64 	%rd63, %rd24, 8;
	mov.u64 	%rd61, %rd63;
	mov.u32 	%r320, %r322;
$L__BB0_3:
	ld.global.u32 	%r7, [%rd61+-8];
	setp.gt.u32 	%p4, %r7, 51;
	@%p4 bra 	$L__BB0_5;
	and.b32  	%r145, %r7, -4;
	cvt.u64.u32 	%rd25, %r145;
	add.s64 	%rd26, %rd1, %rd25;
	ld.local.u32 	%r146, [%rd26];
	add.s32 	%r147, %r146, 1;
	st.local.u32 	[%rd26], %r147;
$L__BB0_5:
	ld.global.u32 	%r8, [%rd61+-4];
	setp.gt.u32 	%p5, %r8, 51;
	@%p5 bra 	$L__BB0_7;
	and.b32  	%r148, %r8, -4;
	cvt.u64.u32 	%rd27, %r148;
	add.s64 	%rd28, %rd1, %rd27;
	ld.local.u32 	%r149, [%rd28];
	add.s32 	%r150, %r149, 1;
	st.local.u32 	[%rd28], %r150;
$L__BB0_7:
	ld.global.u32 	%r9, [%rd61];
	setp.gt.u32 	%p6, %r9, 51;
	@%p6 bra 	$L__BB0_9;
	and.b32  	%r151, %r9, -4;
	cvt.u64.u32 	%rd29, %r151;
	add.s64 	%rd30, %rd1, %rd29;
	ld.local.u32 	%r152, [%rd30];
	add.s32 	%r153, %r152, 1;
	st.local.u32 	[%rd30], %r153;
$L__BB0_9:
	ld.global.u32 	%r10, [%rd61+4];
	setp.gt.u32 	%p7, %r10, 51;
	@%p7 bra 	$L__BB0_11;
	and.b32  	%r154, %r10, -4;
	cvt.u64.u32 	%rd31, %r154;
	add.s64 	%rd32, %rd1, %rd31;
	ld.local.u32 	%r155, [%rd32];
	add.s32 	%r156, %r155, 1;
	st.local.u32 	[%rd32], %r156;
$L__BB0_11:
	add.s32 	%r320, %r320, 4;
	add.s64 	%rd61, %rd61, 16;
	setp.ne.s32 	%p8, %r320, 0;
	@%p8 bra 	$L__BB0_3;
	setp.eq.s32 	%p9, %r3, 0;
	@%p9 bra 	$L__BB0_17;
	and.b32  	%r157, %r4, 536870911;
	mul.wide.u32 	%rd33, %r157, 16;
	add.s64 	%rd34, %rd33, %rd4;
	add.s64 	%rd62, %rd3, %rd34;
	neg.s32 	%r321, %r3;
$L__BB0_14:
	.pragma "nounroll";
	ld.global.u32 	%r14, [%rd62];
	setp.gt.u32 	%p10, %r14, 51;
	@%p10 bra 	$L__BB0_16;
	and.b32  	%r158, %r14, -4;
	cvt.u64.u32 	%rd35, %r158;
	add.s64 	%rd36, %rd1, %rd35;
	ld.local.u32 	%r159, [%rd36];
	add.s32 	%r160, %r159, 1;
	st.local.u32 	[%rd36], %r160;
$L__BB0_16:
	add.s64 	%rd62, %rd62, 4;
	add.s32 	%r321, %r321, 1;
	setp.ne.s32 	%p11, %r321, 0;
	@%p11 bra 	$L__BB0_14;
$L__BB0_17:
	mov.b32 	%r161, 0;
	st.local.v4.u32 	[%rd2], {%r161, %r161, %r161, %r161};
$L__BB0_18:
	ld.global.u32 	%r17, [%rd63+-8];
	setp.gt.u32 	%p12, %r17, 51;
	@%p12 bra 	$L__BB0_20;
	shl.b32 	%r162, %r17, 2;
	cvt.u64.u32 	%rd37, %r162;
	and.b64  	%rd38, %rd37, 12;
	add.s64 	%rd39, %rd2, %rd38;
	ld.local.u32 	%r163, [%rd39];
	add.s32 	%r164, %r163, 1;
	st.local.u32 	[%rd39], %r164;
$L__BB0_20:
	ld.global.u32 	%r18, [%rd63+-4];
	setp.gt.u32 	%p13, %r18, 51;
	@%p13 bra 	$L__BB0_22;
	shl.b32 	%r165, %r18, 2;
	cvt.u64.u32 	%rd40, %r165;
	and.b64  	%rd41, %rd40, 12;
	add.s64 	%rd42, %rd2, %rd41;
	ld.local.u32 	%r166, [%rd42];
	add.s32 	%r167, %r166, 1;
	st.local.u32 	[%rd42], %r167;
$L__BB0_22:
	ld.global.u32 	%r19, [%rd63];
	setp.gt.u32 	%p14, %r19, 51;
	@%p14 bra 	$L__BB0_24;
	shl.b32 	%r168, %r19, 2;
	cvt.u64.u32 	%rd43, %r168;
	and.b64  	%rd44, %rd43, 12;
	add.s64 	%rd45, %rd2, %rd44;
	ld.local.u32 	%r169, [%rd45];
	add.s32 	%r170, %r169, 1;
	st.local.u32 	[%rd45], %r170;
$L__BB0_24:
	ld.global.u32 	%r20, [%rd63+4];
	setp.gt.u32 	%p15, %r20, 51;
	@%p15 bra 	$L__BB0_26;
	shl.b32 	%r171, %r20, 2;
	cvt.u64.u32 	%rd46, %r171;
	and.b64  	%rd47, %rd46, 12;
	add.s64 	%rd48, %rd2, %rd47;
	ld.local.u32 	%r172, [%rd48];
	add.s32 	%r173, %r172, 1;
	st.local.u32 	[%rd48], %r173;
$L__BB0_26:
	add.s32 	%r322, %r322, 4;
	add.s64 	%rd63, %rd63, 16;
	setp.ne.s32 	%p16, %r322, 0;
	@%p16 bra 	$L__BB0_18;
	setp.eq.s32 	%p17, %r3, 0;
	@%p17 bra 	$L__BB0_32;
	and.b32  	%r174, %r4, 536870911;
	mul.wide.u32 	%rd49, %r174, 16;
	add.s64 	%rd50, %rd49, %rd4;
	add.s64 	%rd64, %rd3, %rd50;
	neg.s32 	%r323, %r3;
$L__BB0_29:
	.pragma "nounroll";
	ld.global.u32 	%r24, [%rd64];
	setp.gt.u32 	%p18, %r24, 51;
	@%p18 bra 	$L__BB0_31;
	shl.b32 	%r175, %r24, 2;
	cvt.u64.u32 	%rd51, %r175;
	and.b64  	%rd52, %rd51, 12;
	add.s64 	%rd53, %rd2, %rd52;
	ld.local.u32 	%r176, [%rd53];
	add.s32 	%r177, %r176, 1;
	st.local.u32 	[%rd53], %r177;
$L__BB0_31:
	add.s64 	%rd64, %rd64, 4;
	add.s32 	%r323, %r323, 1;
	setp.ne.s32 	%p19, %r323, 0;
	@%p19 bra 	$L__BB0_29;
$L__BB0_32:
	ld.local.u32 	%r26, [%rd1];
	setp.lt.s32 	%p20, %r26, 2;
	mov.b32 	%r178, 0;
	mov.u32 	%r324, %r178;
	mov.u32 	%r325, %r178;
	mov.u32 	%r326, %r178;
	@%p20 bra 	$L__BB0_37;
	mov.b32 	%r326, 1;
	setp.eq.s32 	%p21, %r26, 2;
	@%p21 bra 	$L__BB0_37;
	setp.eq.s32 	%p22, %r26, 3;
	@%p22 bra 	$L__BB0_36;
	setp.eq.s32 	%p23, %r26, 4;
	selp.u32 	%r324, 1, 0, %p23;
	mov.u32 	%r325, %r178;
	mov.u32 	%r326, %r178;
	bra.uni 	$L__BB0_37;
$L__BB0_36:
	mov.b32 	%r325, 1;
	mov.u32 	%r324, %r178;
	mov.u32 	%r326, %r178;
$L__BB0_37:
	ld.local.u32 	%r31, [%rd1+4];
	setp.lt.s32 	%p24, %r31, 2;
	@%p24 bra 	$L__BB0_43;
	setp.eq.s32 	%p25, %r31, 2;
	@%p25 bra 	$L__BB0_42;
	setp.eq.s32 	%p26, %r31, 3;
	@%p26 bra 	$L__BB0_41;
	setp.eq.s32 	%p27, %r31, 4;
	selp.u32 	%r184, 1, 0, %p27;
	add.s32 	%r324, %r324, %r184;
	bra.uni 	$L__BB0_43;
$L__BB0_41:
	add.s32 	%r325, %r325, 1;
	bra.uni 	$L__BB0_43;
$L__BB0_42:
	add.s32 	%r326, %r326, 1;
$L__BB0_43:
	ld.local.u32 	%r38, [%rd1+8];
	setp.lt.s32 	%p28, %r38, 2;
	@%p28 bra 	$L__BB0_49;
	setp.eq.s32 	%p29, %r38, 2;
	@%p29 bra 	$L__BB0_48;
	setp.eq.s32 	%p30, %r38, 3;
	@%p30 bra 	$L__BB0_47;
	setp.eq.s32 	%p31, %r38, 4;
	selp.u32 	%r185, 1, 0, %p31;
	add.s32 	%r324, %r324, %r185;
	bra.uni 	$L__BB0_49;
$L__BB0_47:
	add.s32 	%r325, %r325, 1;
	bra.uni 	$L__BB0_49;
$L__BB0_48:
	add.s32 	%r326, %r326, 1;
$L__BB0_49:
	ld.local.u32 	%r45, [%rd1+12];
	setp.lt.s32 	%p32, %r45, 2;
	@%p32 bra 	$L__BB0_55;
	setp.eq.s32 	%p33, %r45, 2;
	@%p33 bra 	$L__BB0_54;
	setp.eq.s32 	%p34, %r45, 3;
	@%p34 bra 	$L__BB0_53;
	setp.eq.s32 	%p35, %r45, 4;
	selp.u32 	%r186, 1, 0, %p35;
	add.s32 	%r324, %r324, %r186;
	bra.uni 	$L__BB0_55;
$L__BB0_53:
	add.s32 	%r325, %r325, 1;
	bra.uni 	$L__BB0_55;
$L__BB0_54:
	add.s32 	%r326, %r326, 1;
$L__BB0_55:
	ld.local.u32 	%r52, [%rd1+16];
	setp.lt.s32 	%p36, %r52, 2;
	@%p36 bra 	$L__BB0_61;
	setp.eq.s32 	%p37, %r52, 2;
	@%p37 bra 	$L__BB0_60;
	setp.eq.s32 	%p38, %r52, 3;
	@%p38 bra 	$L__BB0_59;
	setp.eq.s32 	%p39, %r52, 4;
	selp.u32 	%r187, 1, 0, %p39;
	add.s32 	%r324, %r324, %r187;
	bra.uni 	$L__BB0_61;
$L__BB0_59:
	add.s32 	%r325, %r325, 1;
	bra.uni 	$L__BB0_61;
$L__BB0_60:
	add.s32 	%r326, %r326, 1;
$L__BB0_61:
	ld.local.u32 	%r59, [%rd1+20];
	setp.lt.s32 	%p40, %r59, 2;
	@%p40 bra 	$L__BB0_67;
	setp.eq.s32 	%p41, %r59, 2;
	@%p41 bra 	$L__BB0_66;
	setp.eq.s32 	%p42, %r59, 3;
	@%p42 bra 	$L__BB0_65;
	setp.eq.s32 	%p43, %r59, 4;
	selp.u32 	%r188, 1, 0, %p43;
	add.s32 	%r324, %r324, %r188;
	bra.uni 	$L__BB0_67;
$L__BB0_65:
	add.s32 	%r325, %r325, 1;
	bra.uni 	$L__BB0_67;
$L__BB0_66:
	add.s32 	%r326, %r326, 1;
$L__BB0_67:
	ld.local.u32 	%r66, [%rd1+24];
	setp.lt.s32 	%p44, %r66, 2;
	@%p44 bra 	$L__BB0_73;
	setp.eq.s32 	%p45, %r66, 2;
	@%p45 bra 	$L__BB0_72;
	setp.eq.s32 	%p46, %r66, 3;
	@%p46 bra 	$L__BB0_71;
	setp.eq.s32 	%p47, %r66, 4;
	selp.u32 	%r189, 1, 0, %p47;
	add.s32 	%r324, %r324, %r189;
	bra.uni 	$L__BB0_73;
$L__BB0_71:
	add.s32 	%r325, %r325, 1;
	bra.uni 	$L__BB0_73;
$L__BB0_72:
	add.s32 	%r326, %r326, 1;
$L__BB0_73:
	ld.local.u32 	%r73, [%rd1+28];
	setp.lt.s32 	%p48, %r73, 2;
	@%p48 bra 	$L__BB0_79;
	setp.eq.s32 	%p49, %r73, 2;
	@%p49 bra 	$L__BB0_78;
	setp.eq.s32 	%p50, %r73, 3;
	@%p50 bra 	$L__BB0_77;
	setp.eq.s32 	%p51, %r73, 4;
	selp.u32 	%r190, 1, 0, %p51;
	add.s32 	%r324, %r324, %r190;
	bra.uni 	$L__BB0_79;
$L__BB0_77:
	add.s32 	%r325, %r325, 1;
	bra.uni 	$L__BB0_79;
$L__BB0_78:
	add.s32 	%r326, %r326, 1;
$L__BB0_79:
	ld.local.u32 	%r80, [%rd1+32];
	setp.lt.s32 	%p52, %r80, 2;
	@%p52 bra 	$L__BB0_85;
	setp.eq.s32 	%p53, %r80, 2;
	@%p53 bra 	$L__BB0_84;
	setp.eq.s32 	%p54, %r80, 3;
	@%p54 bra 	$L__BB0_83;
	setp.eq.s32 	%p55, %r80, 4;
	selp.u32 	%r191, 1, 0, %p55;
	add.s32 	%r324, %r324, %r191;
	bra.uni 	$L__BB0_85;
$L__BB0_83:
	add.s32 	%r325, %r325, 1;
	bra.uni 	$L__BB0_85;
$L__BB0_84:
	add.s32 	%r326, %r326, 1;
$L__BB0_85:
	ld.local.u32 	%r87, [%rd1+36];
	setp.lt.s32 	%p56, %r87, 2;
	@%p56 bra 	$L__BB0_91;
	setp.eq.s32 	%p57, %r87, 2;
	@%p57 bra 	$L__BB0_90;
	setp.eq.s32 	%p58, %r87, 3;
	@%p58 bra 	$L__BB0_89;
	setp.eq.s32 	%p59, %r87, 4;
	selp.u32 	%r192, 1, 0, %p59;
	add.s32 	%r324, %r324, %r192;
	bra.uni 	$L__BB0_91;
$L__BB0_89:
	add.s32 	%r325, %r325, 1;
	bra.uni 	$L__BB0_91;
$L__BB0_90:
	add.s32 	%r326, %r326, 1;
$L__BB0_91:
	ld.local.u32 	%r94, [%rd1+40];
	setp.lt.s32 	%p60, %r94, 2;
	@%p60 bra 	$L__BB0_97;
	setp.eq.s32 	%p61, %r94, 2;
	@%p61 bra 	$L__BB0_96;
	setp.eq.s32 	%p62, %r94, 3;
	@%p62 bra 	$L__BB0_95;
	setp.eq.s32 	%p63, %r94, 4;
	selp.u32 	%r193, 1, 0, %p63;
	add.s32 	%r324, %r324, %r193;
	bra.uni 	$L__BB0_97;
$L__BB0_95:
	add.s32 	%r325, %r325, 1;
	bra.uni 	$L__BB0_97;
$L__BB0_96:
	add.s32 	%r326, %r326, 1;
$L__BB0_97:
	ld.local.u32 	%r101, [%rd1+44];
	setp.lt.s32 	%p64, %r101, 2;
	@%p64 bra 	$L__BB0_103;
	setp.eq.s32 	%p65, %r101, 2;
	@%p65 bra 	$L__BB0_102;
	setp.eq.s32 	%p66, %r101, 3;
	@%p66 bra 	$L__BB0_101;
	setp.eq.s32 	%p67, %r101, 4;
	selp.u32 	%r194, 1, 0, %p67;
	add.s32 	%r324, %r324, %r194;
	bra.uni 	$L__BB0_103;
$L__BB0_101:
	add.s32 	%r325, %r325, 1;
	bra.uni 	$L__BB0_103;
$L__BB0_102:
	add.s32 	%r326, %r326, 1;
$L__BB0_103:
	ld.local.u32 	%r108, [%rd1+48];
	setp.lt.s32 	%p68, %r108, 2;
	mov.u32 	%r112, %r325;
	@%p68 bra 	$L__BB0_108;
	mov.b32 	%r112, 1;
	setp.eq.s32 	%p69, %r108, 2;
	@%p69 bra 	$L__BB0_107;
	setp.eq.s32 	%p70, %r108, 3;
	@%p70 bra 	$L__BB0_108;
	setp.eq.s32 	%p71, %r108, 4;
	selp.u32 	%r196, 1, 0, %p71;
	add.s32 	%r324, %r324, %r196;
	mov.u32 	%r112, %r325;
	bra.uni 	$L__BB0_108;
$L__BB0_107:
	add.s32 	%r326, %r326, 1;
	mov.u32 	%r112, %r325;
$L__BB0_108:
	setp.gt.s32 	%p72, %r101, 0;
	setp.gt.s32 	%p73, %r94, 0;
	setp.gt.s32 	%p74, %r87, 0;
	setp.gt.s32 	%p75, %r80, 0;
	setp.gt.s32 	%p76, %r73, 0;
	setp.gt.s32 	%p77, %r66, 0;
	setp.gt.s32 	%p78, %r59, 0;
	setp.gt.s32 	%p79, %r52, 0;
	setp.gt.s32 	%p80, %r45, 0;
	setp.gt.s32 	%p81, %r38, 0;
	setp.gt.s32 	%p82, %r108, 0;
	setp.lt.s32 	%p83, %r26, 1;
	selp.s32 	%r197, -1, 0, %p83;
	setp.lt.s32 	%p84, %r31, 1;
	selp.b32 	%r198, %r197, 1, %p84;
	selp.b32 	%r199, 2, %r198, %p81;
	selp.b32 	%r200, 3, %r199, %p80;
	selp.b32 	%r201, 4, %r200, %p79;
	selp.b32 	%r202, 5, %r201, %p78;
	selp.b32 	%r203, 6, %r202, %p77;
	selp.b32 	%r204, 7, %r203, %p76;
	selp.b32 	%r205, 8, %r204, %p75;
	selp.b32 	%r206, 9, %r205, %p74;
	selp.b32 	%r207, 10, %r206, %p73;
	selp.b32 	%r208, 11, %r207, %p72;
	selp.b32 	%r114, 12, %r208, %p82;
	ld.local.v4.u32 	{%r209, %r210, %r211, %r212}, [%rd2];
	max.s32 	%r213, %r209, %r210;
	max.s32 	%r214, %r213, %r211;
	max.s32 	%r215, %r214, %r212;
	setp.lt.s32 	%p85, %r215, 5;
	setp.gt.s32 	%p86, %r26, 0;
	selp.u32 	%r216, 1, 0, %p86;
	setp.gt.s32 	%p87, %r31, 0;
	selp.b32 	%r217, 2, 0, %p87;
	or.b32  	%r218, %r217, %r216;
	selp.b32 	%r219, 4, 0, %p81;
	or.b32  	%r220, %r219, %r218;
	selp.b32 	%r221, 8, 0, %p80;
	or.b32  	%r222, %r221, %r220;
	selp.b32 	%r223, 16, 0, %p79;
	or.b32  	%r224, %r223, %r222;
	selp.b32 	%r225, 32, 0, %p78;
	selp.b32 	%r226, 64, 0, %p77;
	or.b32  	%r227, %r225, %r226;
	or.b32  	%r228, %r227, %r224;
	selp.b32 	%r229, 128, 0, %p76;
	selp.b32 	%r230, 256, 0, %p75;
	or.b32  	%r231, %r229, %r230;
	or.b32  	%r232, %r231, %r228;
	selp.b32 	%r233, 512, 0, %p74;
	selp.b32 	%r234, 1024, 0, %p73;
	or.b32  	%r235, %r233, %r234;
	or.b32  	%r236, %r235, %r232;
	selp.b32 	%r237, 2048, 0, %p72;
	selp.b32 	%r238, 4096, 0, %p82;
	or.b32  	%r239, %r237, %r238;
	or.b32  	%r240, %r239, %r236;
	setp.ne.s32 	%p88, %r224, 31;
	and.b32  	%r242, %r228, 62;
	setp.ne.s32 	%p89, %r242, 62;
	and.b32  	%r243, %r228, 124;
	setp.ne.s32 	%p90, %r243, 124;
	and.pred  	%p91, %p89, %p90;
	and.pred  	%p93, %p88, %p91;
	and.b32  	%r244, %r232, 248;
	setp.ne.s32 	%p94, %r244, 248;
	and.b32  	%r245, %r232, 496;
	setp.ne.s32 	%p95, %r245, 496;
	and.pred  	%p96, %p94, %p95;
	and.pred  	%p98, %p93, %p96;
	and.b32  	%r246, %r236, 992;
	setp.ne.s32 	%p99, %r246, 992;
	and.b32  	%r247, %r236, 1984;
	setp.ne.s32 	%p100, %r247, 1984;
	and.pred  	%p101, %p99, %p100;
	and.pred  	%p103, %p98, %p101;
	and.b32  	%r248, %r240, 3968;
	setp.ne.s32 	%p104, %r248, 3968;
	and.b32  	%r249, %r240, 7936;
	setp.ne.s32 	%p105, %r249, 7936;
	and.pred  	%p106, %p104, %p105;
	and.pred  	%p107, %p103, %p106;
	and.b32  	%r250, %r240, 7681;
	setp.ne.s32 	%p108, %r250, 7681;
	and.pred  	%p1, %p107, %p108;
	or.pred  	%p109, %p1, %p85;
	@%p109 bra 	$L__BB0_110;
	setp.eq.s32 	%p110, %r114, 12;
	mad.lo.s32 	%r251, %r114, 10, 8000;
	selp.b32 	%r368, 9000, %r251, %p110;
	bra.uni 	$L__BB0_187;
$L__BB0_110:
	setp.eq.s32 	%p111, %r324, 0;
	@%p111 bra 	$L__BB0_123;
	setp.eq.s32 	%p112, %r108, 4;
	mov.b32 	%r368, 7240;
	@%p112 bra 	$L__BB0_187;
	setp.eq.s32 	%p113, %r101, 4;
	mov.b32 	%r368, 7220;
	@%p113 bra 	$L__BB0_187;
	setp.eq.s32 	%p114, %r94, 4;
	mov.b32 	%r368, 7200;
	@%p114 bra 	$L__BB0_187;
	setp.eq.s32 	%p115, %r87, 4;
	mov.b32 	%r368, 7180;
	@%p115 bra 	$L__BB0_187;
	setp.eq.s32 	%p116, %r80, 4;
	mov.b32 	%r368, 7160;
	@%p116 bra 	$L__BB0_187;
	setp.eq.s32 	%p117, %r73, 4;
	mov.b32 	%r368, 7140;
	@%p117 bra 	$L__BB0_187;
	setp.eq.s32 	%p118, %r66, 4;
	mov.b32 	%r368, 7120;
	@%p118 bra 	$L__BB0_187;
	setp.eq.s32 	%p119, %r59, 4;
	mov.b32 	%r368, 7100;
	@%p119 bra 	$L__BB0_187;
	setp.eq.s32 	%p120, %r52, 4;
	mov.b32 	%r368, 7080;
	@%p120 bra 	$L__BB0_187;
	setp.eq.s32 	%p121, %r45, 4;
	mov.b32 	%r368, 7060;
	@%p121 bra 	$L__BB0_187;
	setp.eq.s32 	%p122, %r38, 4;
	mov.b32 	%r368, 7040;
	@%p122 bra 	$L__BB0_187;
	setp.eq.s32 	%p123, %r31, 4;
	selp.b32 	%r368, 7020, 7000, %p123;
	bra.uni 	$L__BB0_187;
$L__BB0_123:
	setp.eq.s32 	%p124, %r112, 0;
	setp.eq.s32 	%p125, %r326, 0;
	or.pred  	%p126, %p124, %p125;
	@%p126 bra 	$L__BB0_150;
	setp.eq.s32 	%p160, %r108, 3;
	mov.b32 	%r368, 6180;
	@%p160 bra 	$L__BB0_136;
	setp.eq.s32 	%p161, %r101, 3;
	mov.b32 	%r368, 6165;
	@%p161 bra 	$L__BB0_136;
	setp.eq.s32 	%p162, %r94, 3;
	mov.b32 	%r368, 6150;
	@%p162 bra 	$L__BB0_136;
	setp.eq.s32 	%p163, %r87, 3;
	mov.b32 	%r368, 6135;
	@%p163 bra 	$L__BB0_136;
	setp.eq.s32 	%p164, %r80, 3;
	mov.b32 	%r368, 6120;
	@%p164 bra 	$L__BB0_136;
	setp.eq.s32 	%p165, %r73, 3;
	mov.b32 	%r368, 6105;
	@%p165 bra 	$L__BB0_136;
	setp.eq.s32 	%p166, %r66, 3;
	mov.b32 	%r368, 6090;
	@%p166 bra 	$L__BB0_136;
	setp.eq.s32 	%p167, %r59, 3;
	mov.b32 	%r368, 6075;
	@%p167 bra 	$L__BB0_136;
	setp.eq.s32 	%p168, %r52, 3;
	mov.b32 	%r368, 6060;
	@%p168 bra 	$L__BB0_136;
	setp.eq.s32 	%p169, %r45, 3;
	mov.b32 	%r368, 6045;
	@%p169 bra 	$L__BB0_136;
	setp.eq.s32 	%p170, %r38, 3;
	mov.b32 	%r368, 6030;
	@%p170 bra 	$L__BB0_136;
	setp.eq.s32 	%p171, %r31, 3;
	selp.b32 	%r368, 6015, 6000, %p171;
$L__BB0_136:
	setp.ne.s32 	%p172, %r108, 2;
	mov.b32 	%r364, 36;
	@%p172 bra 	$L__BB0_138;
$L__BB0_137:
	add.s32 	%r368, %r364, %r368;
	bra.uni 	$L__BB0_187;
$L__BB0_138:
	setp.eq.s32 	%p173, %r101, 2;
	mov.b32 	%r364, 33;
	@%p173 bra 	$L__BB0_137;
	setp.eq.s32 	%p174, %r94, 2;
	mov.b32 	%r364, 30;
	@%p174 bra 	$L__BB0_137;
	setp.eq.s32 	%p175, %r87, 2;
	mov.b32 	%r364, 27;
	@%p175 bra 	$L__BB0_137;
	setp.eq.s32 	%p176, %r80, 2;
	mov.b32 	%r364, 24;
	@%p176 bra 	$L__BB0_137;
	setp.eq.s32 	%p177, %r73, 2;
	mov.b32 	%r364, 21;
	@%p177 bra 	$L__BB0_137;
	setp.eq.s32 	%p178, %r66, 2;
	mov.b32 	%r364, 18;
	@%p178 bra 	$L__BB0_137;
	setp.eq.s32 	%p179, %r59, 2;
	mov.b32 	%r364, 15;
	@%p179 bra 	$L__BB0_137;
	setp.eq.s32 	%p180, %r52, 2;
	mov.b32 	%r364, 12;
	@%p180 bra 	$L__BB0_137;
	setp.eq.s32 	%p181, %r45, 2;
	mov.b32 	%r364, 9;
	@%p181 bra 	$L__BB0_137;
	setp.eq.s32 	%p182, %r38, 2;
	mov.b32 	%r364, 6;
	@%p182 bra 	$L__BB0_137;
	setp.eq.s32 	%p183, %r31, 2;
	mov.b32 	%r364, 3;
	@%p183 bra 	$L__BB0_137;
	setp.eq.s32 	%p184, %r26, 2;
	mov.b32 	%r364, 0;
	@%p184 bra 	$L__BB0_137;
	bra.uni 	$L__BB0_187;
$L__BB0_150:
	setp.lt.s32 	%p127, %r215, 5;
	@%p127 bra 	$L__BB0_152;
	shl.b32 	%r264, %r114, 3;
	add.s32 	%r368, %r264, 5000;
	bra.uni 	$L__BB0_187;
$L__BB0_152:
	@%p1 bra 	$L__BB0_154;
	mad.lo.s32 	%r368, %r114, 6, 4000;
	bra.uni 	$L__BB0_187;
$L__BB0_154:
	setp.eq.s32 	%p128, %r112, 0;
	@%p128 bra 	$L__BB0_167;
	setp.eq.s32 	%p148, %r108, 3;
	mov.b32 	%r368, 3144;
	@%p148 bra 	$L__BB0_187;
	setp.eq.s32 	%p149, %r101, 3;
	mov.b32 	%r368, 3132;
	@%p149 bra 	$L__BB0_187;
	setp.eq.s32 	%p150, %r94, 3;
	mov.b32 	%r368, 3120;
	@%p150 bra 	$L__BB0_187;
	setp.eq.s32 	%p151, %r87, 3;
	mov.b32 	%r368, 3108;
	@%p151 bra 	$L__BB0_187;
	setp.eq.s32 	%p152, %r80, 3;
	mov.b32 	%r368, 3096;
	@%p152 bra 	$L__BB0_187;
	setp.eq.s32 	%p153, %r73, 3;
	mov.b32 	%r368, 3084;
	@%p153 bra 	$L__BB0_187;
	setp.eq.s32 	%p154, %r66, 3;
	mov.b32 	%r368, 3072;
	@%p154 bra 	$L__BB0_187;
	setp.eq.s32 	%p155, %r59, 3;
	mov.b32 	%r368, 3060;
	@%p155 bra 	$L__BB0_187;
	setp.eq.s32 	%p156, %r52, 3;
	mov.b32 	%r368, 3048;
	@%p156 bra 	$L__BB0_187;
	setp.eq.s32 	%p157, %r45, 3;
	mov.b32 	%r368, 3036;
	@%p157 bra 	$L__BB0_187;
	setp.eq.s32 	%p158, %r38, 3;
	mov.b32 	%r368, 3024;
	@%p158 bra 	$L__BB0_187;
	setp.eq.s32 	%p159, %r31, 3;
	selp.b32 	%r368, 3012, 3000, %p159;
	bra.uni 	$L__BB0_187;
$L__BB0_167:
	setp.lt.u32 	%p129, %r326, 2;
	@%p129 bra 	$L__BB0_173;
	mov.b32 	%r278, -1;
	st.local.v2.u32 	[%rd2], {%r278, %r278};
	mov.b32 	%r367, 0;
	mov.b32 	%r365, 12;
$L__BB0_169:
	mul.wide.u32 	%rd54, %r365, 4;
	add.s64 	%rd55, %rd1, %rd54;
	ld.local.u32 	%r279, [%rd55];
	setp.ne.s32 	%p143, %r279, 2;
	@%p143 bra 	$L__BB0_171;
	add.s32 	%r127, %r367, 1;
	mul.wide.s32 	%rd56, %r367, 4;
	add.s64 	%rd57, %rd2, %rd56;
	st.local.u32 	[%rd57], %r365;
	mov.u32 	%r367, %r127;
$L__BB0_171:
	add.s32 	%r129, %r365, -1;
	setp.ne.s32 	%p144, %r365, 0;
	setp.lt.s32 	%p145, %r367, 2;
	and.pred  	%p146, %p144, %p145;
	mov.u32 	%r365, %r129;
	@%p146 bra 	$L__BB0_169;
	ld.local.v2.u32 	{%r280, %r281}, [%rd2];
	setp.gt.s32 	%p147, %r280, -1;
	mad.lo.s32 	%r282, %r280, 10, 2000;
	selp.b32 	%r283, %r282, 2000, %p147;
	max.s32 	%r284, %r281, 0;
	mad.lo.s32 	%r368, %r284, 5, %r283;
	bra.uni 	$L__BB0_187;
$L__BB0_173:
	setp.ne.s32 	%p130, %r326, 1;
	@%p130 bra 	$L__BB0_186;
	setp.eq.s32 	%p131, %r108, 2;
	mov.b32 	%r368, 1096;
	@%p131 bra 	$L__BB0_187;
	setp.eq.s32 	%p132, %r101, 2;
	mov.b32 	%r368, 1088;
	@%p132 bra 	$L__BB0_187;
	setp.eq.s32 	%p133, %r94, 2;
	mov.b32 	%r368, 1080;
	@%p133 bra 	$L__BB0_187;
	setp.eq.s32 	%p134, %r87, 2;
	mov.b32 	%r368, 1072;
	@%p134 bra 	$L__BB0_187;
	setp.eq.s32 	%p135, %r80, 2;
	mov.b32 	%r368, 1064;
	@%p135 bra 	$L__BB0_187;
	setp.eq.s32 	%p136, %r73, 2;
	mov.b32 	%r368, 1056;
	@%p136 bra 	$L__BB0_187;
	setp.eq.s32 	%p137, %r66, 2;
	mov.b32 	%r368, 1048;
	@%p137 bra 	$L__BB0_187;
	setp.eq.s32 	%p138, %r59, 2;
	mov.b32 	%r368, 1040;
	@%p138 bra 	$L__BB0_187;
	setp.eq.s32 	%p139, %r52, 2;
	mov.b32 	%r368, 1032;
	@%p139 bra 	$L__BB0_187;
	setp.eq.s32 	%p140, %r45, 2;
	mov.b32 	%r368, 1024;
	@%p140 bra 	$L__BB0_187;
	setp.eq.s32 	%p141, %r38, 2;
	mov.b32 	%r368, 1016;
	@%p141 bra 	$L__BB0_187;
	setp.eq.s32 	%p142, %r31, 2;
	selp.b32 	%r368, 1008, 1000, %p142;
	bra.uni 	$L__BB0_187;
$L__BB0_186:
	shl.b32 	%r368, %r114, 2;
$L__BB0_187:
	add.s32 	%r369, %r368, %r114;
$L__BB0_188:
	cvta.to.global.u64 	%rd58, %rd18;
	mul.wide.s32 	%rd59, %r1, 4;
	add.s64 	%rd60, %rd58, %rd59;
	st.global.u32 	[%rd60], %r369;
$L__BB0_189:
	ret;

}
	// .globl	_Z34generate_and_evaluate_random_handsPyPiii
.visible .entry _Z34generate_and_evaluate_random_handsPyPiii(
	.param .u64 .ptr .align 1 _Z34generate_and_evaluate_random_handsPyPiii_param_0,
	.param .u64 .ptr .align 1 _Z34generate_and_evaluate_random_handsPyPiii_param_1,
	.param .u32 _Z34generate_and_evaluate_random_handsPyPiii_param_2,
	.param .u32 _Z34generate_and_evaluate_random_handsPyPiii_param_3
)
{
	.local .align 16 .b8 	__local_depot1[176];
	.reg .b64 	%SP;
	.reg .b64 	%SPL;
	.reg .pred 	%p<278>;
	.reg .b16 	%rs<57>;
	.reg .b32 	%r<619>;
	.reg .b64 	%rd<245>;

	mov.u64 	%SPL, __local_depot1;
	ld.param.u32 	%r216, [_Z34generate_and_evaluate_random_handsPyPiii_param_2];
	ld.param.u32 	%r215, [_Z34generate_and_evaluate_random_handsPyPiii_param_3];
	add.u64 	%rd1, %SPL, 0;
	add.u64 	%rd2, %SPL, 64;
	add.u64 	%rd3, %SPL, 80;
	add.u64 	%rd4, %SPL, 88;
	add.u64 	%rd5, %SPL, 116;
	mov.u32 	%r217, %ctaid.x;
	mov.u32 	%r218, %ntid.x;
	mov.u32 	%r219, %tid.x;
	mad.lo.s32 	%r1, %r217, %r218, %r219;
	setp.ge.s32 	%p2, %r1, %r216;
	@%p2 bra 	$L__BB1_334;
	ld.param.u64 	%rd230, [_Z34generate_and_evaluate_random_handsPyPiii_param_0];
	cvta.to.global.u64 	%rd52, %rd230;
	mul.wide.s32 	%rd53, %r1, 8;
	add.s64 	%rd54, %rd52, %rd53;
	ld.global.u64 	%rd240, [%rd54];
	mov.b32 	%r220, -1;
	st.local.u32 	[%rd4], %r220;
	st.local.u32 	[%rd4+4], %r220;
	st.local.u32 	[%rd4+8], %r220;
	st.local.u32 	[%rd4+12], %r220;
	st.local.u32 	[%rd4+16], %r220;
	st.local.u32 	[%rd4+20], %r220;
	st.local.u32 	[%rd4+24], %r220;
	mov.b32 	%r221, 0;
	st.local.u32 	[%rd5], %r221;
	st.local.u32 	[%rd5+4], %r221;
	st.local.u32 	[%rd5+8], %r221;
	st.local.u32 	[%rd5+12], %r221;
	st.local.u32 	[%rd5+16], %r221;
	st.local.u32 	[%rd5+20], %r221;
	st.local.u32 	[%rd5+24], %r221;
	st.local.u32 	[%rd5+28], %r221;
	st.local.u32 	[%rd5+32], %r221;
	st.local.u32 	[%rd5+36], %r221;
	st.local.u32 	[%rd5+40], %r221;
	st.local.u32 	[%rd5+44], %r221;
	st.local.u32 	[%rd5+48], %r221;
	setp.lt.s32 	%p3, %r215, 1;
	@%p3 bra 	$L__BB1_36;
	add.s32 	%r2, %r215, -1;
	min.u32 	%r223, %r2, 6;
	add.s32 	%r3, %r223, 1;
	mov.b32 	%r556, 0;
$L__BB1_3:
	mad.lo.s64 	%rd240, %rd240, 1103515245, 12345;
	shr.u64 	%rd55, %rd240, 16;
	cvt.u16.u64 	%rs15, %rd55;
	and.b16  	%rs16, %rs15, 32767;
	mul.hi.u16 	%rs17, %rs16, 20165;
	shr.u16 	%rs18, %rs17, 4;
	mul.lo.s16 	%rs19, %rs18, 52;
	sub.s16 	%rs1, %rs16, %rs19;
	add.s32 	%r5, %r556, 1;
	cvt.u64.u16 	%rd56, %rs1;
	add.s64 	%rd9, %rd5, %rd56;
	ld.local.u8 	%rs2, [%rd9];
	setp.ne.s16 	%p4, %rs2, 0;
	setp.lt.u32 	%p5, %r556, 99;
	and.pred  	%p6, %p4, %p5;
	mov.u32 	%r556, %r5;
	@%p6 bra 	$L__BB1_3;
	setp.ne.s16 	%p7, %rs2, 0;
	@%p7 bra 	$L__BB1_6;
	cvt.u32.u16 	%r224, %rs1;
	st.local.u32 	[%rd4], %r224;
	mov.b16 	%rs20, 1;
	st.local.u8 	[%rd9], %rs20;
$L__BB1_6:
	setp.eq.s32 	%p8, %r2, 0;
	@%p8 bra 	$L__BB1_36;
	mov.b32 	%r557, 0;
$L__BB1_8:
	mad.lo.s64 	%rd240, %rd240, 1103515245, 12345;
	shr.u64 	%rd57, %rd240, 16;
	cvt.u16.u64 	%rs21, %rd57;
	and.b16  	%rs22, %rs21, 32767;
	mul.hi.u16 	%rs23, %rs22, 20165;
	shr.u16 	%rs24, %rs23, 4;
	mul.lo.s16 	%rs25, %rs24, 52;
	sub.s16 	%rs3, %rs22, %rs25;
	add.s32 	%r7, %r557, 1;
	cvt.u64.u16 	%rd58, %rs3;
	add.s64 	%rd12, %rd5, %rd58;
	ld.local.u8 	%rs4, [%rd12];
	setp.ne.s16 	%p9, %rs4, 0;
	setp.lt.u32 	%p10, %r557, 99;
	and.pred  	%p11, %p9, %p10;
	mov.u32 	%r557, %r7;
	@%p11 bra 	$L__BB1_8;
	setp.ne.s16 	%p12, %rs4, 0;
	@%p12 bra 	$L__BB1_11;
	cvt.u32.u16 	%r226, %rs3;
	st.local.u32 	[%rd4+4], %r226;
	mov.b16 	%rs26, 1;
	st.local.u8 	[%rd12], %rs26;
$L__BB1_11:
	setp.eq.s32 	%p13, %r3, 2;
	@%p13 bra 	$L__BB1_36;
	mov.b32 	%r558, 0;
$L__BB1_13:
	mad.lo.s64 	%rd240, %rd240, 1103515245, 12345;
	shr.u64 	%rd59, %rd240, 16;
	cvt.u16.u64 	%rs27, %rd59;
	and.b16  	%rs28, %rs27, 32767;
	mul.hi.u16 	%rs29, %rs28, 20165;
	shr.u16 	%rs30, %rs29, 4;
	mul.lo.s16 	%rs31, %rs30, 52;
	sub.s16 	%rs5, %rs28, %rs31;
	add.s32 	%r9, %r558, 1;
	cvt.u64.u16 	%rd60, %rs5;
	add.s64 	%rd15, %rd5, %rd60;
	ld.local.u8 	%rs6, [%rd15];
	setp.ne.s16 	%p14, %rs6, 0;
	setp.lt.u32 	%p15, %r558, 99;
	and.pred  	%p16, %p14, %p15;
	mov.u32 	%r558, %r9;
	@%p16 bra 	$L__BB1_13;
	setp.ne.s16 	%p17, %rs6, 0;
	@%p17 bra 	$L__BB1_16;
	cvt.u32.u16 	%r228, %rs5;
	st.local.u32 	[%rd4+8], %r228;
	mov.b16 	%rs32, 1;
	st.local.u8 	[%rd15], %rs32;
$L__BB1_16:
	setp.eq.s32 	%p18, %r3, 3;
	@%p18 bra 	$L__BB1_36;
	mov.b32 	%r559, 0;
$L__BB1_18:
	mad.lo.s64 	%rd240, %rd240, 1103515245, 12345;
	shr.u64 	%rd61, %rd240, 16;
	cvt.u16.u64 	%rs33, %rd61;
	and.b16  	%rs34, %rs33, 32767;
	mul.hi.u16 	%rs35, %rs34, 20165;
	shr.u16 	%rs36, %rs35, 4;
	mul.lo.s16 	%rs37, %rs36, 52;
	sub.s16 	%rs7, %rs34, %rs37;
	add.s32 	%r11, %r559, 1;
	cvt.u64.u16 	%rd62, %rs7;
	add.s64 	%rd18, %rd5, %rd62;
	ld.local.u8 	%rs8, [%rd18];
	setp.ne.s16 	%p19, %rs8, 0;
	setp.lt.u32 	%p20, %r559, 99;
	and.pred  	%p21, %p19, %p20;
	mov.u32 	%r559, %r11;
	@%p21 bra 	$L__BB1_18;
	setp.ne.s16 	%p22, %rs8, 0;
	@%p22 bra 	$L__BB1_21;
	cvt.u32.u16 	%r230, %rs7;
	st.local.u32 	[%rd4+12], %r230;
	mov.b16 	%rs38, 1;
	st.local.u8 	[%rd18], %rs38;
$L__BB1_21:
	setp.eq.s32 	%p23, %r3, 4;
	@%p23 bra 	$L__BB1_36;
	mov.b32 	%r560, 0;
$L__BB1_23:
	mad.lo.s64 	%rd240, %rd240, 1103515245, 12345;
	shr.u64 	%rd63, %rd240, 16;
	cvt.u16.u64 	%rs39, %rd63;
	and.b16  	%rs40, %rs39, 32767;
	mul.hi.u16 	%rs41, %rs40, 20165;
	shr.u16 	%rs42, %rs41, 4;
	mul.lo.s16 	%rs43, %rs42, 52;
	sub.s16 	%rs9, %rs40, %rs43;
	add.s32 	%r13, %r560, 1;
	cvt.u64.u16 	%rd64, %rs9;
	add.s64 	%rd21, %rd5, %rd64;
	ld.local.u8 	%rs10, [%rd21];
	setp.ne.s16 	%p24, %rs10, 0;
	setp.lt.u32 	%p25, %r560, 99;
	and.pred  	%p26, %p24, %p25;
	mov.u32 	%r560, %r13;
	@%p26 bra 	$L__BB1_23;
	setp.ne.s16 	%p27, %rs10, 0;
	@%p27 bra 	$L__BB1_26;
	cvt.u32.u16 	%r232, %rs9;
	st.local.u32 	[%rd4+16], %r232;
	mov.b16 	%rs44, 1;
	st.local.u8 	[%rd21], %rs44;
$L__BB1_26:
	setp.eq.s32 	%p28, %r3, 5;
	@%p28 bra 	$L__BB1_36;
	mov.b32 	%r561, 0;
$L__BB1_28:
	mad.lo.s64 	%rd240, %rd240, 1103515245, 12345;
	shr.u64 	%rd65, %rd240, 16;
	cvt.u16.u64 	%rs45, %rd65;
	and.b16  	%rs46, %rs45, 32767;
	mul.hi.u16 	%rs47, %rs46, 20165;
	shr.u16 	%rs48, %rs47, 4;
	mul.lo.s16 	%rs49, %rs48, 52;
	sub.s16 	%rs11, %rs46, %rs49;
	add.s32 	%r15, %r561, 1;
	cvt.u64.u16 	%rd66, %rs11;
	add.s64 	%rd24, %rd5, %rd66;
	ld.local.u8 	%rs12, [%rd24];
	setp.ne.s16 	%p29, %rs12, 0;
	setp.lt.u32 	%p30, %r561, 99;
	and.pred  	%p31, %p29, %p30;
	mov.u32 	%r561, %r15;
	@%p31 bra 	$L__BB1_28;
	setp.ne.s16 	%p32, %rs12, 0;
	@%p32 bra 	$L__BB1_31;
	cvt.u32.u16 	%r234, %rs11;
	st.local.u32 	[%rd4+20], %r234;
	mov.b16 	%rs50, 1;
	st.local.u8 	[%rd24], %rs50;
$L__BB1_31:
	setp.eq.s32 	%p33, %r3, 6;
	@%p33 bra 	$L__BB1_36;
	mov.b32 	%r562, 0;
$L__BB1_33:
	mad.lo.s64 	%rd240, %rd240, 1103515245, 12345;
	shr.u64 	%rd67, %rd240, 16;
	cvt.u16.u64 	%rs51, %rd67;
	and.b16  	%rs52, %rs51, 32767;
	mul.hi.u16 	%rs53, %rs52, 20165;
	shr.u16 	%rs54, %rs53, 4;
	mul.lo.s16 	%rs55, %rs54, 52;
	sub.s16 	%rs13, %rs52, %rs55;
	add.s32 	%r17, %r562, 1;
	cvt.u64.u16 	%rd68, %rs13;
	add.s64 	%rd27, %rd5, %rd68;
	ld.local.u8 	%rs14, [%rd27];
	setp.ne.s16 	%p34, %rs14, 0;
	setp.lt.u32 	%p35, %r562, 99;
	and.pred  	%p36, %p34, %p35;
	mov.u32 	%r562, %r17;
	@%p36 bra 	$L__BB1_33;
	setp.ne.s16 	%p37, %rs14, 0;
	@%p37 bra 	$L__BB1_36;
	cvt.u32.u16 	%r236, %rs13;
	st.local.u32 	[%rd4+24], %r236;
	mov.b16 	%rs56, 1;
	st.local.u8 	[%rd27], %rs56;
$L__BB1_36:
	setp.lt.s32 	%p38, %r215, 5;
	mov.b32 	%r618, 0;
	@%p38 bra 	$L__BB1_333;
	mov.b32 	%r565, 0;
	st.local.u32 	[%rd1], %r565;
	st.local.u32 	[%rd1+4], %r565;
	st.local.u32 	[%rd1+8], %r565;
	st.local.u32 	[%rd1+12], %r565;
	st.local.u32 	[%rd1+16], %r565;
	st.local.u32 	[%rd1+20], %r565;
	st.local.u32 	[%rd1+24], %r565;
	st.local.u32 	[%rd1+28], %r565;
	st.local.u32 	[%rd1+32], %r565;
	st.local.u32 	[%rd1+36], %r565;
	st.local.u32 	[%rd1+40], %r565;
	st.local.u32 	[%rd1+44], %r565;
	st.local.u32 	[%rd1+48], %r565;
	and.b32  	%r18, %r215, 15;
	setp.lt.u32 	%p39, %r215, 16;
	@%p39 bra 	$L__BB1_72;
	and.b32  	%r565, %r215, 2147483632;
	neg.s32 	%r563, %r565;
	add.s64 	%rd241, %rd4, 32;
$L__BB1_39:
	.pragma "nounroll";
	ld.local.u32 	%r22, [%rd241+-32];
	setp.gt.u32 	%p40, %r22, 51;
	@%p40 bra 	$L__BB1_41;
	and.b32  	%r239, %r22, -4;
	cvt.u64.u32 	%rd69, %r239;
	add.s64 	%rd70, %rd1, %rd69;
	ld.local.u32 	%r240, [%rd70];
	add.s32 	%r241, %r240, 1;
	st.local.u32 	[%rd70], %r241;
$L__BB1_41:
	ld.local.u32 	%r23, [%rd241+-28];
	setp.gt.u32 	%p41, %r23, 51;
	@%p41 bra 	$L__BB1_43;
	and.b32  	%r242, %r23, -4;
	cvt.u64.u32 	%rd71, %r242;
	add.s64 	%rd72, %rd1, %rd71;
	ld.local.u32 	%r243, [%rd72];
	add.s32 	%r244, %r243, 1;
	st.local.u32 	[%rd72], %r244;
$L__BB1_43:
	ld.local.u32 	%r24, [%rd241+-24];
	setp.gt.u32 	%p42, %r24, 51;
	@%p42 bra 	$L__BB1_45;
	and.b32  	%r245, %r24, -4;
	cvt.u64.u32 	%rd73, %r245;
	add.s64 	%rd74, %rd1, %rd73;
	ld.local.u32 	%r246, [%rd74];
	add.s32 	%r247, %r246, 1;
	st.local.u32 	[%rd74], %r247;
$L__BB1_45:
	ld.local.u32 	%r25, [%rd241+-20];
	setp.gt.u32 	%p43, %r25, 51;
	@%p43 bra 	$L__BB1_47;
	and.b32  	%r248, %r25, -4;
	cvt.u64.u32 	%rd75, %r248;
	add.s64 	%rd76, %rd1, %rd75;
	ld.local.u32 	%r249, [%rd76];
	add.s32 	%r250, %r249, 1;
	st.local.u32 	[%rd76], %r250;
$L__BB1_47:
	ld.local.u32 	%r26, [%rd241+-16];
	setp.gt.u32 	%p44, %r26, 51;
	@%p44 bra 	$L__BB1_49;
	and.b32  	%r251, %r26, -4;
	cvt.u64.u32 	%rd77, %r251;
	add.s64 	%rd78, %rd1, %rd77;
	ld.local.u32 	%r252, [%rd78];
	add.s32 	%r253, %r252, 1;
	st.local.u32 	[%rd78], %r253;
$L__BB1_49:
	ld.local.u32 	%r27, [%rd241+-12];
	setp.gt.u32 	%p45, %r27, 51;
	@%p45 bra 	$L__BB1_51;
	and.b32  	%r254, %r27, -4;
	cvt.u64.u32 	%rd79, %r254;
	add.s64 	%rd80, %rd1, %rd79;
	ld.local.u32 	%r255, [%rd80];
	add.s32 	%r256, %r255, 1;
	st.local.u32 	[%rd80], %r256;
$L__BB1_51:
	ld.local.u32 	%r28, [%rd241+-8];
	setp.gt.u32 	%p46, %r28, 51;
	@%p46 bra 	$L__BB1_53;
	and.b32  	%r257, %r28, -4;
	cvt.u64.u32 	%rd81, %r257;
	add.s64 	%rd82, %rd1, %rd81;
	ld.local.u32 	%r258, [%rd82];
	add.s32 	%r259, %r258, 1;
	st.local.u32 	[%rd82], %r259;
$L__BB1_53:
	ld.local.u32 	%r29, [%rd241+-4];
	setp.gt.u32 	%p47, %r29, 51;
	@%p47 bra 	$L__BB1_55;
	and.b32  	%r260, %r29, -4;
	cvt.u64.u32 	%rd83, %r260;
	add.s64 	%rd84, %rd1, %rd83;
	ld.local.u32 	%r261, [%rd84];
	add.s32 	%r262, %r261, 1;
	st.local.u32 	[%rd84], %r262;
$L__BB1_55:
	ld.local.u32 	%r30, [%rd241];
	setp.gt.u32 	%p48, %r30, 51;
	@%p48 bra 	$L__BB1_57;
	and.b32  	%r263, %r30, -4;
	cvt.u64.u32 	%rd85, %r263;
	add.s64 	%rd86, %rd1, %rd85;
	ld.local.u32 	%r264, [%rd86];
	add.s32 	%r265, %r264, 1;
	st.local.u32 	[%rd86], %r265;
$L__BB1_57:
	ld.local.u32 	%r31, [%rd241+4];
	setp.gt.u32 	%p49, %r31, 51;
	@%p49 bra 	$L__BB1_59;
	and.b32  	%r266, %r31, -4;
	cvt.u64.u32 	%rd87, %r266;
	add.s64 	%rd88, %rd1, %rd87;
	ld.local.u32 	%r267, [%rd88];
	add.s32 	%r268, %r267, 1;
	st.local.u32 	[%rd88], %r268;
$L__BB1_59:
	ld.local.u32 	%r32, [%rd241+8];
	setp.gt.u32 	%p50, %r32, 51;
	@%p50 bra 	$L__BB1_61;
	and.b32  	%r269, %r32, -4;
	cvt.u64.u32 	%rd89, %r269;
	add.s64 	%rd90, %rd1, %rd89;
	ld.local.u32 	%r270, [%rd90];
	add.s32 	%r271, %r270, 1;
	st.local.u32 	[%rd90], %r271;
$L__BB1_61:
	ld.local.u32 	%r33, [%rd241+12];
	setp.gt.u32 	%p51, %r33, 51;
	@%p51 bra 	$L__BB1_63;
	and.b32  	%r272, %r33, -4;
	cvt.u64.u32 	%rd91, %r272;
	add.s64 	%rd92, %rd1, %rd91;
	ld.local.u32 	%r273, [%rd92];
	add.s32 	%r274, %r273, 1;
	st.local.u32 	[%rd92], %r274;
$L__BB1_63:
	ld.local.u32 	%r34, [%rd241+16];
	setp.gt.u32 	%p52, %r34, 51;
	@%p52 bra 	$L__BB1_65;
	and.b32  	%r275, %r34, -4;
	cvt.u64.u32 	%rd93, %r275;
	add.s64 	%rd94, %rd1, %rd93;
	ld.local.u32 	%r276, [%rd94];
	add.s32 	%r277, %r276, 1;
	st.local.u32 	[%rd94], %r277;
$L__BB1_65:
	ld.local.u32 	%r35, [%rd241+20];
	setp.gt.u32 	%p53, %r35, 51;
	@%p53 bra 	$L__BB1_67;
	and.b32  	%r278, %r35, -4;
	cvt.u64.u32 	%rd95, %r278;
	add.s64 	%rd96, %rd1, %rd95;
	ld.local.u32 	%r279, [%rd96];
	add.s32 	%r280, %r279, 1;
	st.local.u32 	[%rd96], %r280;
$L__BB1_67:
	ld.local.u32 	%r36, [%rd241+24];
	setp.gt.u32 	%p54, %r36, 51;
	@%p54 bra 	$L__BB1_69;
	and.b32  	%r281, %r36, -4;
	cvt.u64.u32 	%rd97, %r281;
	add.s64 	%rd98, %rd1, %rd97;
	ld.local.u32 	%r282, [%rd98];
	add.s32 	%r283, %r282, 1;
	st.local.u32 	[%rd98], %r283;
$L__BB1_69:
	ld.local.u32 	%r37, [%rd241+28];
	setp.gt.u32 	%p55, %r37, 51;
	@%p55 bra 	$L__BB1_71;
	and.b32  	%r284, %r37, -4;
	cvt.u64.u32 	%rd99, %r284;
	add.s64 	%rd100, %rd1, %rd99;
	ld.local.u32 	%r285, [%rd100];
	add.s32 	%r286, %r285, 1;
	st.local.u32 	[%rd100], %r286;
$L__BB1_71:
	add.s32 	%r563, %r563, 16;
	add.s64 	%rd241, %rd241, 64;
	setp.ne.s32 	%p56, %r563, 0;
	@%p56 bra 	$L__BB1_39;
$L__BB1_72:
	setp.eq.s32 	%p57, %r18, 0;
	@%p57 bra 	$L__BB1_107;
	and.b32  	%r40, %r215, 7;
	setp.lt.u32 	%p58, %r18, 8;
	@%p58 bra 	$L__BB1_91;
	mul.wide.u32 	%rd101, %r565, 4;
	add.s64 	%rd32, %rd4, %rd101;
	ld.local.u32 	%r41, [%rd32];
	setp.gt.u32 	%p59, %r41, 51;
	@%p59 bra 	$L__BB1_76;
	and.b32  	%r287, %r41, -4;
	cvt.u64.u32 	%rd102, %r287;
	add.s64 	%rd103, %rd1, %rd102;
	ld.local.u32 	%r288, [%rd103];
	add.s32 	%r289, %r288, 1;
	st.local.u32 	[%rd103], %r289;
$L__BB1_76:
	ld.local.u32 	%r42, [%rd32+4];
	setp.gt.u32 	%p60, %r42, 51;
	@%p60 bra 	$L__BB1_78;
	and.b32  	%r290, %r42, -4;
	cvt.u64.u32 	%rd104, %r290;
	add.s64 	%rd105, %rd1, %rd104;
	ld.local.u32 	%r291, [%rd105];
	add.s32 	%r292, %r291, 1;
	st.local.u32 	[%rd105], %r292;
$L__BB1_78:
	ld.local.u32 	%r43, [%rd32+8];
	setp.gt.u32 	%p61, %r43, 51;
	@%p61 bra 	$L__BB1_80;
	and.b32  	%r293, %r43, -4;
	cvt.u64.u32 	%rd106, %r293;
	add.s64 	%rd107, %rd1, %rd106;
	ld.local.u32 	%r294, [%rd107];
	add.s32 	%r295, %r294, 1;
	st.local.u32 	[%rd107], %r295;
$L__BB1_80:
	ld.local.u32 	%r44, [%rd32+12];
	setp.gt.u32 	%p62, %r44, 51;
	@%p62 bra 	$L__BB1_82;
	and.b32  	%r296, %r44, -4;
	cvt.u64.u32 	%rd108, %r296;
	add.s64 	%rd109, %rd1, %rd108;
	ld.local.u32 	%r297, [%rd109];
	add.s32 	%r298, %r297, 1;
	st.local.u32 	[%rd109], %r298;
$L__BB1_82:
	ld.local.u32 	%r45, [%rd32+16];
	setp.gt.u32 	%p63, %r45, 51;
	@%p63 bra 	$L__BB1_84;
	and.b32  	%r299, %r45, -4;
	cvt.u64.u32 	%rd110, %r299;
	add.s64 	%rd111, %rd1, %rd110;
	ld.local.u32 	%r300, [%rd111];
	add.s32 	%r301, %r300, 1;
	st.local.u32 	[%rd111], %r301;
$L__BB1_84:
	ld.local.u32 	%r46, [%rd32+20];
	setp.gt.u32 	%p64, %r46, 51;
	@%p64 bra 	$L__BB1_86;
	and.b32  	%r302, %r46, -4;
	cvt.u64.u32 	%rd112, %r302;
	add.s64 	%rd113, %rd1, %rd112;
	ld.local.u32 	%r303, [%rd113];
	add.s32 	%r304, %r303, 1;
	st.local.u32 	[%rd113], %r304;
$L__BB1_86:
	ld.local.u32 	%r47, [%rd32+24];
	setp.gt.u32 	%p65, %r47, 51;
	@%p65 bra 	$L__BB1_88;
	and.b32  	%r305, %r47, -4;
	cvt.u64.u32 	%rd114, %r305;
	add.s64 	%rd115, %rd1, %rd114;
	ld.local.u32 	%r306, [%rd115];
	add.s32 	%r307, %r306, 1;
	st.local.u32 	[%rd115], %r307;
$L__BB1_88:
	ld.local.u32 	%r48, [%rd32+28];
	setp.gt.u32 	%p66, %r48, 51;
	@%p66 bra 	$L__BB1_90;
	and.b32  	%r308, %r48, -4;
	cvt.u64.u32 	%rd116, %r308;
	add.s64 	%rd117, %rd1, %rd116;
	ld.local.u32 	%r309, [%rd117];
	add.s32 	%r310, %r309, 1;
	st.local.u32 	[%rd117], %r310;
$L__BB1_90:
	add.s32 	%r565, %r565, 8;
$L__BB1_91:
	setp.eq.s32 	%p67, %r40, 0;
	@%p67 bra 	$L__BB1_107;
	and.b32  	%r51, %r215, 3;
	setp.lt.u32 	%p68, %r40, 4;
	@%p68 bra 	$L__BB1_102;
	mul.wide.u32 	%rd118, %r565, 4;
	add.s64 	%rd33, %rd4, %rd118;
	ld.local.u32 	%r52, [%rd33];
	setp.gt.u32 	%p69, %r52, 51;
	@%p69 bra 	$L__BB1_95;
	and.b32  	%r311, %r52, -4;
	cvt.u64.u32 	%rd119, %r311;
	add.s64 	%rd120, %rd1, %rd119;
	ld.local.u32 	%r312, [%rd120];
	add.s32 	%r313, %r312, 1;
	st.local.u32 	[%rd120], %r313;
$L__BB1_95:
	ld.local.u32 	%r53, [%rd33+4];
	setp.gt.u32 	%p70, %r53, 51;
	@%p70 bra 	$L__BB1_97;
	and.b32  	%r314, %r53, -4;
	cvt.u64.u32 	%rd121, %r314;
	add.s64 	%rd122, %rd1, %rd121;
	ld.local.u32 	%r315, [%rd122];
	add.s32 	%r316, %r315, 1;
	st.local.u32 	[%rd122], %r316;
$L__BB1_97:
	ld.local.u32 	%r54, [%rd33+8];
	setp.gt.u32 	%p71, %r54, 51;
	@%p71 bra 	$L__BB1_99;
	and.b32  	%r317, %r54, -4;
	cvt.u64.u32 	%rd123, %r317;
	add.s64 	%rd124, %rd1, %rd123;
	ld.local.u32 	%r318, [%rd124];
	add.s32 	%r319, %r318, 1;
	st.local.u32 	[%rd124], %r319;
$L__BB1_99:
	ld.local.u32 	%r55, [%rd33+12];
	setp.gt.u32 	%p72, %r55, 51;
	@%p72 bra 	$L__BB1_101;
	and.b32  	%r320, %r55, -4;
	cvt.u64.u32 	%rd125, %r320;
	add.s64 	%rd126, %rd1, %rd125;
	ld.local.u32 	%r321, [%rd126];
	add.s32 	%r322, %r321, 1;
	st.local.u32 	[%rd126], %r322;
$L__BB1_101:
	add.s32 	%r565, %r565, 4;
$L__BB1_102:
	setp.eq.s32 	%p73, %r51, 0;
	@%p73 bra 	$L__BB1_107;
	mul.wide.u32 	%rd127, %r565, 4;
	add.s64 	%rd242, %rd4, %rd127;
	neg.s32 	%r567, %r51;
$L__BB1_104:
	.pragma "nounroll";
	ld.local.u32 	%r60, [%rd242];
	setp.gt.u32 	%p74, %r60, 51;
	@%p74 bra 	$L__BB1_106;
	and.b32  	%r323, %r60, -4;
	cvt.u64.u32 	%rd128, %r323;
	add.s64 	%rd129, %rd1, %rd128;
	ld.local.u32 	%r324, [%rd129];
	add.s32 	%r325, %r324, 1;
	st.local.u32 	[%rd129], %r325;
$L__BB1_106:
	add.s64 	%rd242, %rd242, 4;
	add.s32 	%r567, %r567, 1;
	setp.ne.s32 	%p75, %r567, 0;
	@%p75 bra 	$L__BB1_104;
$L__BB1_107:
	setp.lt.u32 	%p76, %r215, 16;
	mov.b32 	%r570, 0;
	st.local.v4.u32 	[%rd2], {%r570, %r570, %r570, %r570};
	@%p76 bra 	$L__BB1_142;
	and.b32  	%r570, %r215, 2147483632;
	neg.s32 	%r568, %r570;
	add.s64 	%rd243, %rd4, 32;
$L__BB1_109:
	.pragma "nounroll";
	ld.local.u32 	%r65, [%rd243+-32];
	setp.gt.u32 	%p77, %r65, 51;
	@%p77 bra 	$L__BB1_111;
	shl.b32 	%r327, %r65, 2;
	cvt.u64.u32 	%rd130, %r327;
	and.b64  	%rd131, %rd130, 12;
	add.s64 	%rd132, %rd2, %rd131;
	ld.local.u32 	%r328, [%rd132];
	add.s32 	%r329, %r328, 1;
	st.local.u32 	[%rd132], %r329;
$L__BB1_111:
	ld.local.u32 	%r66, [%rd243+-28];
	setp.gt.u32 	%p78, %r66, 51;
	@%p78 bra 	$L__BB1_113;
	shl.b32 	%r330, %r66, 2;
	cvt.u64.u32 	%rd133, %r330;
	and.b64  	%rd134, %rd133, 12;
	add.s64 	%rd135, %rd2, %rd134;
	ld.local.u32 	%r331, [%rd135];
	add.s32 	%r332, %r331, 1;
	st.local.u32 	[%rd135], %r332;
$L__BB1_113:
	ld.local.u32 	%r67, [%rd243+-24];
	setp.gt.u32 	%p79, %r67, 51;
	@%p79 bra 	$L__BB1_115;
	shl.b32 	%r333, %r67, 2;
	cvt.u64.u32 	%rd136, %r333;
	and.b64  	%rd137, %rd136, 12;
	add.s64 	%rd138, %rd2, %rd137;
	ld.local.u32 	%r334, [%rd138];
	add.s32 	%r335, %r334, 1;
	st.local.u32 	[%rd138], %r335;
$L__BB1_115:
	ld.local.u32 	%r68, [%rd243+-20];
	setp.gt.u32 	%p80, %r68, 51;
	@%p80 bra 	$L__BB1_117;
	shl.b32 	%r336, %r68, 2;
	cvt.u64.u32 	%rd139, %r336;
	and.b64  	%rd140, %rd139, 12;
	add.s64 	%rd141, %rd2, %rd140;
	ld.local.u32 	%r337, [%rd141];
	add.s32 	%r338, %r337, 1;
	st.local.u32 	[%rd141], %r338;
$L__BB1_117:
	ld.local.u32 	%r69, [%rd243+-16];
	setp.gt.u32 	%p81, %r69, 51;
	@%p81 bra 	$L__BB1_119;
	shl.b32 	%r339, %r69, 2;
	cvt.u64.u32 	%rd142, %r339;
	and.b64  	%rd143, %rd142, 12;
	add.s64 	%rd144, %rd2, %rd143;
	ld.local.u32 	%r340, [%rd144];
	add.s32 	%r341, %r340, 1;
	st.local.u32 	[%rd144], %r341;
$L__BB1_119:
	ld.local.u32 	%r70, [%rd243+-12];
	setp.gt.u32 	%p82, %r70, 51;
	@%p82 bra 	$L__BB1_121;
	shl.b32 	%r342, %r70, 2;
	cvt.u64.u32 	%rd145, %r342;
	and.b64  	%rd146, %rd145, 12;
	add.s64 	%rd147, %rd2, %rd146;
	ld.local.u32 	%r343, [%rd147];
	add.s32 	%r344, %r343, 1;
	st.local.u32 	[%rd147], %r344;
$L__BB1_121:
	ld.local.u32 	%r71, [%rd243+-8];
	setp.gt.u32 	%p83, %r71, 51;
	@%p83 bra 	$L__BB1_123;
	shl.b32 	%r345, %r71, 2;
	cvt.u64.u32 	%rd148, %r345;
	and.b64  	%rd149, %rd148, 12;
	add.s64 	%rd150, %rd2, %rd149;
	ld.local.u32 	%r346, [%rd150];
	add.s32 	%r347, %r346, 1;
	st.local.u32 	[%rd150], %r347;
$L__BB1_123:
	ld.local.u32 	%r72, [%rd243+-4];
	setp.gt.u32 	%p84, %r72, 51;
	@%p84 bra 	$L__BB1_125;
	shl.b32 	%r348, %r72, 2;
	cvt.u64.u32 	%rd151, %r348;
	and.b64  	%rd152, %rd151, 12;
	add.s64 	%rd153, %rd2, %rd152;
	ld.local.u32 	%r349, [%rd153];
	add.s32 	%r350, %r349, 1;
	st.local.u32 	[%rd153], %r350;
$L__BB1_125:
	ld.local.u32 	%r73, [%rd243];
	setp.gt.u32 	%p85, %r73, 51;
	@%p85 bra 	$L__BB1_127;
	shl.b32 	%r351, %r73, 2;
	cvt.u64.u32 	%rd154, %r351;
	and.b64  	%rd155, %rd154, 12;
	add.s64 	%rd156, %rd2, %rd155;
	ld.local.u32 	%r352, [%rd156];
	add.s32 	%r353, %r352, 1;
	st.local.u32 	[%rd156], %r353;
$L__BB1_127:
	ld.local.u32 	%r74, [%rd243+4];
	setp.gt.u32 	%p86, %r74, 51;
	@%p86 bra 	$L__BB1_129;
	shl.b32 	%r354, %r74, 2;
	cvt.u64.u32 	%rd157, %r354;
	and.b64  	%rd158, %rd157, 12;
	add.s64 	%rd159, %rd2, %rd158;
	ld.local.u32 	%r355, [%rd159];
	add.s32 	%r356, %r355, 1;
	st.local.u32 	[%rd159], %r356;
$L__BB1_129:
	ld.local.u32 	%r75, [%rd243+8];
	setp.gt.u32 	%p87, %r75, 51;
	@%p87 bra 	$L__BB1_131;
	shl.b32 	%r357, %r75, 2;
	cvt.u64.u32 	%rd160, %r357;
	and.b64  	%rd161, %rd160, 12;
	add.s64 	%rd162, %rd2, %rd161;
	ld.local.u32 	%r358, [%rd162];
	add.s32 	%r359, %r358, 1;
	st.local.u32 	[%rd162], %r359;
$L__BB1_131:
	ld.local.u32 	%r76, [%rd243+12];
	setp.gt.u32 	%p88, %r76, 51;
	@%p88 bra 	$L__BB1_133;
	shl.b32 	%r360, %r76, 2;
	cvt.u64.u32 	%rd163, %r360;
	and.b64  	%rd164, %rd163, 12;
	add.s64 	%rd165, %rd2, %rd164;
	ld.local.u32 	%r361, [%rd165];
	add.s32 	%r362, %r361, 1;
	st.local.u32 	[%rd165], %r362;
$L__BB1_133:
	ld.local.u32 	%r77, [%rd243+16];
	setp.gt.u32 	%p89, %r77, 51;
	@%p89 bra 	$L__BB1_135;
	shl.b32 	%r363, %r77, 2;
	cvt.u64.u32 	%rd166, %r363;
	and.b64  	%rd167, %rd166, 12;
	add.s64 	%rd168, %rd2, %rd167;
	ld.local.u32 	%r364, [%rd168];
	add.s32 	%r365, %r364, 1;
	st.local.u32 	[%rd168], %r365;
$L__BB1_135:
	ld.local.u32 	%r78, [%rd243+20];
	setp.gt.u32 	%p90, %r78, 51;
	@%p90 bra 	$L__BB1_137;
	shl.b32 	%r366, %r78, 2;
	cvt.u64.u32 	%rd169, %r366;
	and.b64  	%rd170, %rd169, 12;
	add.s64 	%rd171, %rd2, %rd170;
	ld.local.u32 	%r367, [%rd171];
	add.s32 	%r368, %r367, 1;
	st.local.u32 	[%rd171], %r368;
$L__BB1_137:
	ld.local.u32 	%r79, [%rd243+24];
	setp.gt.u32 	%p91, %r79, 51;
	@%p91 bra 	$L__BB1_139;
	shl.b32 	%r369, %r79, 2;
	cvt.u64.u32 	%rd172, %r369;
	and.b64  	%rd173, %rd172, 12;
	add.s64 	%rd174, %rd2, %rd173;
	ld.local.u32 	%r370, [%rd174];
	add.s32 	%r371, %r370, 1;
	st.local.u32 	[%rd174], %r371;
$L__BB1_139:
	ld.local.u32 	%r80, [%rd243+28];
	setp.gt.u32 	%p92, %r80, 51;
	@%p92 bra 	$L__BB1_141;
	shl.b32 	%r372, %r80, 2;
	cvt.u64.u32 	%rd175, %r372;
	and.b64  	%rd176, %rd175, 12;
	add.s64 	%rd177, %rd2, %rd176;
	ld.local.u32 	%r373, [%rd177];
	add.s32 	%r374, %r373, 1;
	st.local.u32 	[%rd177], %r374;
$L__BB1_141:
	add.s32 	%r568, %r568, 16;
	add.s64 	%rd243, %rd243, 64;
	setp.ne.s32 	%p93, %r568, 0;
	@%p93 bra 	$L__BB1_109;
$L__BB1_142:
	setp.eq.s32 	%p94, %r18, 0;
	@%p94 bra 	$L__BB1_177;
	and.b32  	%r83, %r215, 7;
	setp.lt.u32 	%p95, %r18, 8;
	@%p95 bra 	$L__BB1_161;
	mul.wide.u32 	%rd178, %r570, 4;
	add.s64 	%rd40, %rd4, %rd178;
	ld.local.u32 	%r84, [%rd40];
	setp.gt.u32 	%p96, %r84, 51;
	@%p96 bra 	$L__BB1_146;
	shl.b32 	%r375, %r84, 2;
	cvt.u64.u32 	%rd179, %r375;
	and.b64  	%rd180, %rd179, 12;
	add.s64 	%rd181, %rd2, %rd180;
	ld.local.u32 	%r376, [%rd181];
	add.s32 	%r377, %r376, 1;
	st.local.u32 	[%rd181], %r377;
$L__BB1_146:
	ld.local.u32 	%r85, [%rd40+4];
	setp.gt.u32 	%p97, %r85, 51;
	@%p97 bra 	$L__BB1_148;
	shl.b32 	%r378, %r85, 2;
	cvt.u64.u32 	%rd182, %r378;
	and.b64  	%rd183, %rd182, 12;
	add.s64 	%rd184, %rd2, %rd183;
	ld.local.u32 	%r379, [%rd184];
	add.s32 	%r380, %r379, 1;
	st.local.u32 	[%rd184], %r380;
$L__BB1_148:
	ld.local.u32 	%r86, [%rd40+8];
	setp.gt.u32 	%p98, %r86, 51;
	@%p98 bra 	$L__BB1_150;
	shl.b32 	%r381, %r86, 2;
	cvt.u64.u32 	%rd185, %r381;
	and.b64  	%rd186, %rd185, 12;
	add.s64 	%rd187, %rd2, %rd186;
	ld.local.u32 	%r382, [%rd187];
	add.s32 	%r383, %r382, 1;
	st.local.u32 	[%rd187], %r383;
$L__BB1_150:
	ld.local.u32 	%r87, [%rd40+12];
	setp.gt.u32 	%p99, %r87, 51;
	@%p99 bra 	$L__BB1_152;
	shl.b32 	%r384, %r87, 2;
	cvt.u64.u32 	%rd188, %r384;
	and.b64  	%rd189, %rd188, 12;
	add.s64 	%rd190, %rd2, %rd189;
	ld.local.u32 	%r385, [%rd190];
	add.s32 	%r386, %r385, 1;
	st.local.u32 	[%rd190], %r386;
$L__BB1_152:
	ld.local.u32 	%r88, [%rd40+16];
	setp.gt.u32 	%p100, %r88, 51;
	@%p100 bra 	$L__BB1_154;
	shl.b32 	%r387, %r88, 2;
	cvt.u64.u32 	%rd191, %r387;
	and.b64  	%rd192, %rd191, 12;
	add.s64 	%rd193, %rd2, %rd192;
	ld.local.u32 	%r388, [%rd193];
	add.s32 	%r389, %r388, 1;
	st.local.u32 	[%rd193], %r389;
$L__BB1_154:
	ld.local.u32 	%r89, [%rd40+20];
	setp.gt.u32 	%p101, %r89, 51;
	@%p101 bra 	$L__BB1_156;
	shl.b32 	%r390, %r89, 2;
	cvt.u64.u32 	%rd194, %r390;
	and.b64  	%rd195, %rd194, 12;
	add.s64 	%rd196, %rd2, %rd195;
	ld.local.u32 	%r391, [%rd196];
	add.s32 	%r392, %r391, 1;
	st.local.u32 	[%rd196], %r392;
$L__BB1_156:
	ld.local.u32 	%r90, [%rd40+24];
	setp.gt.u32 	%p102, %r90, 51;
	@%p102 bra 	$L__BB1_158;
	shl.b32 	%r393, %r90, 2;
	cvt.u64.u32 	%rd197, %r393;
	and.b64  	%rd198, %rd197, 12;
	add.s64 	%rd199, %rd2, %rd198;
	ld.local.u32 	%r394, [%rd199];
	add.s32 	%r395, %r394, 1;
	st.local.u32 	[%rd199], %r395;
$L__BB1_158:
	ld.local.u32 	%r91, [%rd40+28];
	setp.gt.u32 	%p103, %r91, 51;
	@%p103 bra 	$L__BB1_160;
	shl.b32 	%r396, %r91, 2;
	cvt.u64.u32 	%rd200, %r396;
	and.b64  	%rd201, %rd200, 12;
	add.s64 	%rd202, %rd2, %rd201;
	ld.local.u32 	%r397, [%rd202];
	add.s32 	%r398, %r397, 1;
	st.local.u32 	[%rd202], %r398;
$L__BB1_160:
	add.s32 	%r570, %r570, 8;
$L__BB1_161:
	setp.eq.s32 	%p104, %r83, 0;
	@%p104 bra 	$L__BB1_177;
	and.b32  	%r94, %r215, 3;
	setp.lt.u32 	%p105, %r83, 4;
	@%p105 bra 	$L__BB1_172;
	mul.wide.u32 	%rd203, %r570, 4;
	add.s64 	%rd41, %rd4, %rd203;
	ld.local.u32 	%r95, [%rd41];
	setp.gt.u32 	%p106, %r95, 51;
	@%p106 bra 	$L__BB1_165;
	shl.b32 	%r399, %r95, 2;
	cvt.u64.u32 	%rd204, %r399;
	and.b64  	%rd205, %rd204, 12;
	add.s64 	%rd206, %rd2, %rd205;
	ld.local.u32 	%r400, [%rd206];
	add.s32 	%r401, %r400, 1;
	st.local.u32 	[%rd206], %r401;
$L__BB1_165:
	ld.local.u32 	%r96, [%rd41+4];
	setp.gt.u32 	%p107, %r96, 51;
	@%p107 bra 	$L__BB1_167;
	shl.b32 	%r402, %r96, 2;
	cvt.u64.u32 	%rd207, %r402;
	and.b64  	%rd208, %rd207, 12;
	add.s64 	%rd209, %rd2, %rd208;
	ld.local.u32 	%r403, [%rd209];
	add.s32 	%r404, %r403, 1;
	st.local.u32 	[%rd209], %r404;
$L__BB1_167:
	ld.local.u32 	%r97, [%rd41+8];
	setp.gt.u32 	%p108, %r97, 51;
	@%p108 bra 	$L__BB1_169;
	shl.b32 	%r405, %r97, 2;
	cvt.u64.u32 	%rd210, %r405;
	and.b64  	%rd211, %rd210, 12;
	add.s64 	%rd212, %rd2, %rd211;
	ld.local.u32 	%r406, [%rd212];
	add.s32 	%r407, %r406, 1;
	st.local.u32 	[%rd212], %r407;
$L__BB1_169:
	ld.local.u32 	%r98, [%rd41+12];
	setp.gt.u32 	%p109, %r98, 51;
	@%p109 bra 	$L__BB1_171;
	shl.b32 	%r408, %r98, 2;
	cvt.u64.u32 	%rd213, %r408;
	and.b64  	%rd214, %rd213, 12;
	add.s64 	%rd215, %rd2, %rd214;
	ld.local.u32 	%r409, [%rd215];
	add.s32 	%r410, %r409, 1;
	st.local.u32 	[%rd215], %r410;
$L__BB1_171:
	add.s32 	%r570, %r570, 4;
$L__BB1_172:
	setp.eq.s32 	%p110, %r94, 0;
	@%p110 bra 	$L__BB1_177;
	mul.wide.u32 	%rd216, %r570, 4;
	add.s64 	%rd244, %rd4, %rd216;
	neg.s32 	%r572, %r94;
$L__BB1_174:
	.pragma "nounroll";
	ld.local.u32 	%r103, [%rd244];
	setp.gt.u32 	%p111, %r103, 51;
	@%p111 bra 	$L__BB1_176;
	shl.b32 	%r411, %r103, 2;
	cvt.u64.u32 	%rd217, %r411;
	and.b64  	%rd218, %rd217, 12;
	add.s64 	%rd219, %rd2, %rd218;
	ld.local.u32 	%r412, [%rd219];
	add.s32 	%r413, %r412, 1;
	st.local.u32 	[%rd219], %r413;
$L__BB1_176:
	add.s64 	%rd244, %rd244, 4;
	add.s32 	%r572, %r572, 1;
	setp.ne.s32 	%p112, %r572, 0;
	@%p112 bra 	$L__BB1_174;
$L__BB1_177:
	ld.local.u32 	%r105, [%rd1];
	setp.lt.s32 	%p113, %r105, 2;
	mov.b32 	%r414, 0;
	mov.u32 	%r573, %r414;
	mov.u32 	%r574, %r414;
	mov.u32 	%r575, %r414;
	@%p113 bra 	$L__BB1_182;
	mov.b32 	%r575, 1;
	setp.eq.s32 	%p114, %r105, 2;
	@%p114 bra 	$L__BB1_182;
	setp.eq.s32 	%p115, %r105, 3;
	@%p115 bra 	$L__BB1_181;
	setp.eq.s32 	%p116, %r105, 4;
	selp.u32 	%r573, 1, 0, %p116;
	mov.u32 	%r574, %r414;
	mov.u32 	%r575, %r414;
	bra.uni 	$L__BB1_182;
$L__BB1_181:
	mov.b32 	%r574, 1;
	mov.u32 	%r573, %r414;
	mov.u32 	%r575, %r414;
$L__BB1_182:
	ld.local.u32 	%r110, [%rd1+4];
	setp.lt.s32 	%p117, %r110, 2;
	@%p117 bra 	$L__BB1_188;
	setp.eq.s32 	%p118, %r110, 2;
	@%p118 bra 	$L__BB1_187;
	setp.eq.s32 	%p119, %r110, 3;
	@%p119 bra 	$L__BB1_186;
	setp.eq.s32 	%p120, %r110, 4;
	selp.u32 	%r420, 1, 0, %p120;
	add.s32 	%r573, %r573, %r420;
	bra.uni 	$L__BB1_188;
$L__BB1_186:
	add.s32 	%r574, %r574, 1;
	bra.uni 	$L__BB1_188;
$L__BB1_187:
	add.s32 	%r575, %r575, 1;
$L__BB1_188:
	ld.local.u32 	%r117, [%rd1+8];
	setp.lt.s32 	%p121, %r117, 2;
	@%p121 bra 	$L__BB1_194;
	setp.eq.s32 	%p122, %r117, 2;
	@%p122 bra 	$L__BB1_193;
	setp.eq.s32 	%p123, %r117, 3;
	@%p123 bra 	$L__BB1_192;
	setp.eq.s32 	%p124, %r117, 4;
	selp.u32 	%r421, 1, 0, %p124;
	add.s32 	%r573, %r573, %r421;
	bra.uni 	$L__BB1_194;
$L__BB1_192:
	add.s32 	%r574, %r574, 1;
	bra.uni 	$L__BB1_194;
$L__BB1_193:
	add.s32 	%r575, %r575, 1;
$L__BB1_194:
	ld.local.u32 	%r124, [%rd1+12];
	setp.lt.s32 	%p125, %r124, 2;
	@%p125 bra 	$L__BB1_200;
	setp.eq.s32 	%p126, %r124, 2;
	@%p126 bra 	$L__BB1_199;
	setp.eq.s32 	%p127, %r124, 3;
	@%p127 bra 	$L__BB1_198;
	setp.eq.s32 	%p128, %r124, 4;
	selp.u32 	%r422, 1, 0, %p128;
	add.s32 	%r573, %r573, %r422;
	bra.uni 	$L__BB1_200;
$L__BB1_198:
	add.s32 	%r574, %r574, 1;
	bra.uni 	$L__BB1_200;
$L__BB1_199:
	add.s32 	%r575, %r575, 1;
$L__BB1_200:
	ld.local.u32 	%r131, [%rd1+16];
	setp.lt.s32 	%p129, %r131, 2;
	@%p129 bra 	$L__BB1_206;
	setp.eq.s32 	%p130, %r131, 2;
	@%p130 bra 	$L__BB1_205;
	setp.eq.s32 	%p131, %r131, 3;
	@%p131 bra 	$L__BB1_204;
	setp.eq.s32 	%p132, %r131, 4;
	selp.u32 	%r423, 1, 0, %p132;
	add.s32 	%r573, %r573, %r423;
	bra.uni 	$L__BB1_206;
$L__BB1_204:
	add.s32 	%r574, %r574, 1;
	bra.uni 	$L__BB1_206;
$L__BB1_205:
	add.s32 	%r575, %r575, 1;
$L__BB1_206:
	ld.local.u32 	%r138, [%rd1+20];
	setp.lt.s32 	%p133, %r138, 2;
	@%p133 bra 	$L__BB1_212;
	setp.eq.s32 	%p134, %r138, 2;
	@%p134 bra 	$L__BB1_211;
	setp.eq.s32 	%p135, %r138, 3;
	@%p135 bra 	$L__BB1_210;
	setp.eq.s32 	%p136, %r138, 4;
	selp.u32 	%r424, 1, 0, %p136;
	add.s32 	%r573, %r573, %r424;
	bra.uni 	$L__BB1_212;
$L__BB1_210:
	add.s32 	%r574, %r574, 1;
	bra.uni 	$L__BB1_212;
$L__BB1_211:
	add.s32 	%r575, %r575, 1;
$L__BB1_212:
	ld.local.u32 	%r145, [%rd1+24];
	setp.lt.s32 	%p137, %r145, 2;
	@%p137 bra 	$L__BB1_218;
	setp.eq.s32 	%p138, %r145, 2;
	@%p138 bra 	$L__BB1_217;
	setp.eq.s32 	%p139, %r145, 3;
	@%p139 bra 	$L__BB1_216;
	setp.eq.s32 	%p140, %r145, 4;
	selp.u32 	%r425, 1, 0, %p140;
	add.s32 	%r573, %r573, %r425;
	bra.uni 	$L__BB1_218;
$L__BB1_216:
	add.s32 	%r574, %r574, 1;
	bra.uni 	$L__BB1_218;
$L__BB1_217:
	add.s32 	%r575, %r575, 1;
$L__BB1_218:
	ld.local.u32 	%r152, [%rd1+28];
	setp.lt.s32 	%p141, %r152, 2;
	@%p141 bra 	$L__BB1_224;
	setp.eq.s32 	%p142, %r152, 2;
	@%p142 bra 	$L__BB1_223;
	setp.eq.s32 	%p143, %r152, 3;
	@%p143 bra 	$L__BB1_222;
	setp.eq.s32 	%p144, %r152, 4;
	selp.u32 	%r426, 1, 0, %p144;
	add.s32 	%r573, %r573, %r426;
	bra.uni 	$L__BB1_224;
$L__BB1_222:
	add.s32 	%r574, %r574, 1;
	bra.uni 	$L__BB1_224;
$L__BB1_223:
	add.s32 	%r575, %r575, 1;
$L__BB1_224:
	ld.local.u32 	%r159, [%rd1+32];
	setp.lt.s32 	%p145, %r159, 2;
	@%p145 bra 	$L__BB1_230;
	setp.eq.s32 	%p146, %r159, 2;
	@%p146 bra 	$L__BB1_229;
	setp.eq.s32 	%p147, %r159, 3;
	@%p147 bra 	$L__BB1_228;
	setp.eq.s32 	%p148, %r159, 4;
	selp.u32 	%r427, 1, 0, %p148;
	add.s32 	%r573, %r573, %r427;
	bra.uni 	$L__BB1_230;
$L__BB1_228:
	add.s32 	%r574, %r574, 1;
	bra.uni 	$L__BB1_230;
$L__BB1_229:
	add.s32 	%r575, %r575, 1;
$L__BB1_230:
	ld.local.u32 	%r166, [%rd1+36];
	setp.lt.s32 	%p149, %r166, 2;
	@%p149 bra 	$L__BB1_236;
	setp.eq.s32 	%p150, %r166, 2;
	@%p150 bra 	$L__BB1_235;
	setp.eq.s32 	%p151, %r166, 3;
	@%p151 bra 	$L__BB1_234;
	setp.eq.s32 	%p152, %r166, 4;
	selp.u32 	%r428, 1, 0, %p152;
	add.s32 	%r573, %r573, %r428;
	bra.uni 	$L__BB1_236;
$L__BB1_234:
	add.s32 	%r574, %r574, 1;
	bra.uni 	$L__BB1_236;
$L__BB1_235:
	add.s32 	%r575, %r575, 1;
$L__BB1_236:
	ld.local.u32 	%r173, [%rd1+40];
	setp.lt.s32 	%p153, %r173, 2;
	@%p153 bra 	$L__BB1_242;
	setp.eq.s32 	%p154, %r173, 2;
	@%p154 bra 	$L__BB1_241;
	setp.eq.s32 	%p155, %r173, 3;
	@%p155 bra 	$L__BB1_240;
	setp.eq.s32 	%p156, %r173, 4;
	selp.u32 	%r429, 1, 0, %p156;
	add.s32 	%r573, %r573, %r429;
	bra.uni 	$L__BB1_242;
$L__BB1_240:
	add.s32 	%r574, %r574, 1;
	bra.uni 	$L__BB1_242;
$L__BB1_241:
	add.s32 	%r575, %r575, 1;
$L__BB1_242:
	ld.local.u32 	%r180, [%rd1+44];
	setp.lt.s32 	%p157, %r180, 2;
	@%p157 bra 	$L__BB1_248;
	setp.eq.s32 	%p158, %r180, 2;
	@%p158 bra 	$L__BB1_247;
	setp.eq.s32 	%p159, %r180, 3;
	@%p159 bra 	$L__BB1_246;
	setp.eq.s32 	%p160, %r180, 4;
	selp.u32 	%r430, 1, 0, %p160;
	add.s32 	%r573, %r573, %r430;
	bra.uni 	$L__BB1_248;
$L__BB1_246:
	add.s32 	%r574, %r574, 1;
	bra.uni 	$L__BB1_248;
$L__BB1_247:
	add.s32 	%r575, %r575, 1;
$L__BB1_248:
	ld.local.u32 	%r187, [%rd1+48];
	setp.lt.s32 	%p161, %r187, 2;
	mov.u32 	%r191, %r574;
	@%p161 bra 	$L__BB1_253;
	mov.b32 	%r191, 1;
	setp.eq.s32 	%p162, %r187, 2;
	@%p162 bra 	$L__BB1_252;
	setp.eq.s32 	%p163, %r187, 3;
	@%p163 bra 	$L__BB1_253;
	setp.eq.s32 	%p164, %r187, 4;
	selp.u32 	%r432, 1, 0, %p164;
	add.s32 	%r573, %r573, %r432;
	mov.u32 	%r191, %r574;
	bra.uni 	$L__BB1_253;
$L__BB1_252:
	add.s32 	%r575, %r575, 1;
	mov.u32 	%r191, %r574;
$L__BB1_253:
	setp.gt.s32 	%p165, %r180, 0;
	setp.gt.s32 	%p166, %r173, 0;
	setp.gt.s32 	%p167, %r166, 0;
	setp.gt.s32 	%p168, %r159, 0;
	setp.gt.s32 	%p169, %r152, 0;
	setp.gt.s32 	%p170, %r145, 0;
	setp.gt.s32 	%p171, %r138, 0;
	setp.gt.s32 	%p172, %r131, 0;
	setp.gt.s32 	%p173, %r124, 0;
	setp.gt.s32 	%p174, %r117, 0;
	setp.gt.s32 	%p175, %r187, 0;
	setp.lt.s32 	%p176, %r105, 1;
	selp.s32 	%r433, -1, 0, %p176;
	setp.lt.s32 	%p177, %r110, 1;
	selp.b32 	%r434, %r433, 1, %p177;
	selp.b32 	%r435, 2, %r434, %p174;
	selp.b32 	%r436, 3, %r435, %p173;
	selp.b32 	%r437, 4, %r436, %p172;
	selp.b32 	%r438, 5, %r437, %p171;
	selp.b32 	%r439, 6, %r438, %p170;
	selp.b32 	%r440, 7, %r439, %p169;
	selp.b32 	%r441, 8, %r440, %p168;
	selp.b32 	%r442, 9, %r441, %p167;
	selp.b32 	%r443, 10, %r442, %p166;
	selp.b32 	%r444, 11, %r443, %p165;
	selp.b32 	%r193, 12, %r444, %p175;
	ld.local.v4.u32 	{%r445, %r446, %r447, %r448}, [%rd2];
	max.s32 	%r449, %r445, %r446;
	max.s32 	%r450, %r449, %r447;
	max.s32 	%r451, %r450, %r448;
	setp.lt.s32 	%p178, %r451, 5;
	setp.gt.s32 	%p179, %r105, 0;
	selp.u32 	%r452, 1, 0, %p179;
	setp.gt.s32 	%p180, %r110, 0;
	selp.b32 	%r453, 2, 0, %p180;
	or.b32  	%r454, %r453, %r452;
	selp.b32 	%r455, 4, 0, %p174;
	or.b32  	%r456, %r455, %r454;
	selp.b32 	%r457, 8, 0, %p173;
	or.b32  	%r458, %r457, %r456;
	selp.b32 	%r459, 16, 0, %p172;
	or.b32  	%r460, %r459, %r458;
	selp.b32 	%r461, 32, 0, %p171;
	selp.b32 	%r462, 64, 0, %p170;
	or.b32  	%r463, %r461, %r462;
	or.b32  	%r464, %r463, %r460;
	selp.b32 	%r465, 128, 0, %p169;
	selp.b32 	%r466, 256, 0, %p168;
	or.b32  	%r467, %r465, %r466;
	or.b32  	%r468, %r467, %r464;
	selp.b32 	%r469, 512, 0, %p167;
	selp.b32 	%r470, 1024, 0, %p166;
	or.b32  	%r471, %r469, %r470;
	or.b32  	%r472, %r471, %r468;
	selp.b32 	%r473, 2048, 0, %p165;
	selp.b32 	%r474, 4096, 0, %p175;
	or.b32  	%r475, %r473, %r474;
	or.b32  	%r476, %r475, %r472;
	setp.ne.s32 	%p181, %r460, 31;
	and.b32  	%r478, %r464, 62;
	setp.ne.s32 	%p182, %r478, 62;
	and.b32  	%r479, %r464, 124;
	setp.ne.s32 	%p183, %r479, 124;
	and.pred  	%p184, %p182, %p183;
	and.pred  	%p186, %p181, %p184;
	and.b32  	%r480, %r468, 248;
	setp.ne.s32 	%p187, %r480, 248;
	and.b32  	%r481, %r468, 496;
	setp.ne.s32 	%p188, %r481, 496;
	and.pred  	%p189, %p187, %p188;
	and.pred  	%p191, %p186, %p189;
	and.b32  	%r482, %r472, 992;
	setp.ne.s32 	%p192, %r482, 992;
	and.b32  	%r483, %r472, 1984;
	setp.ne.s32 	%p193, %r483, 1984;
	and.pred  	%p194, %p192, %p193;
	and.pred  	%p196, %p191, %p194;
	and.b32  	%r484, %r476, 3968;
	setp.ne.s32 	%p197, %r484, 3968;
	and.b32  	%r485, %r476, 7936;
	setp.ne.s32 	%p198, %r485, 7936;
	and.pred  	%p199, %p197, %p198;
	and.pred  	%p200, %p196, %p199;
	and.b32  	%r486, %r476, 7681;
	setp.ne.s32 	%p201, %r486, 7681;
	and.pred  	%p1, %p200, %p201;
	or.pred  	%p202, %p1, %p178;
	@%p202 bra 	$L__BB1_255;
	setp.eq.s32 	%p203, %r193, 12;
	mad.lo.s32 	%r487, %r193, 10, 8000;
	selp.b32 	%r617, 9000, %r487, %p203;
	bra.uni 	$L__BB1_332;
$L__BB1_255:
	setp.eq.s32 	%p204, %r573, 0;
	@%p204 bra 	$L__BB1_268;
	setp.eq.s32 	%p205, %r187, 4;
	mov.b32 	%r617, 7240;
	@%p205 bra 	$L__BB1_332;
	setp.eq.s32 	%p206, %r180, 4;
	mov.b32 	%r617, 7220;
	@%p206 bra 	$L__BB1_332;
	setp.eq.s32 	%p207, %r173, 4;
	mov.b32 	%r617, 7200;
	@%p207 bra 	$L__BB1_332;
	setp.eq.s32 	%p208, %r166, 4;
	mov.b32 	%r617, 7180;
	@%p208 bra 	$L__BB1_332;
	setp.eq.s32 	%p209, %r159, 4;
	mov.b32 	%r617, 7160;
	@%p209 bra 	$L__BB1_332;
	setp.eq.s32 	%p210, %r152, 4;
	mov.b32 	%r617, 7140;
	@%p210 bra 	$L__BB1_332;
	setp.eq.s32 	%p211, %r145, 4;
	mov.b32 	%r617, 7120;
	@%p211 bra 	$L__BB1_332;
	setp.eq.s32 	%p212, %r138, 4;
	mov.b32 	%r617, 7100;
	@%p212 bra 	$L__BB1_332;
	setp.eq.s32 	%p213, %r131, 4;
	mov.b32 	%r617, 7080;
	@%p213 bra 	$L__BB1_332;
	setp.eq.s32 	%p214, %r124, 4;
	mov.b32 	%r617, 7060;
	@%p214 bra 	$L__BB1_332;
	setp.eq.s32 	%p215, %r117, 4;
	mov.b32 	%r617, 7040;
	@%p215 bra 	$L__BB1_332;
	setp.eq.s32 	%p216, %r110, 4;
	selp.b32 	%r617, 7020, 7000, %p216;
	bra.uni 	$L__BB1_332;
$L__BB1_268:
	setp.eq.s32 	%p217, %r191, 0;
	setp.eq.s32 	%p218, %r575, 0;
	or.pred  	%p219, %p217, %p218;
	@%p219 bra 	$L__BB1_295;
	setp.eq.s32 	%p253, %r187, 3;
	mov.b32 	%r617, 6180;
	@%p253 bra 	$L__BB1_281;
	setp.eq.s32 	%p254, %r180, 3;
	mov.b32 	%r617, 6165;
	@%p254 bra 	$L__BB1_281;
	setp.eq.s32 	%p255, %r173, 3;
	mov.b32 	%r617, 6150;
	@%p255 bra 	$L__BB1_281;
	setp.eq.s32 	%p256, %r166, 3;
	mov.b32 	%r617, 6135;
	@%p256 bra 	$L__BB1_281;
	setp.eq.s32 	%p257, %r159, 3;
	mov.b32 	%r617, 6120;
	@%p257 bra 	$L__BB1_281;
	setp.eq.s32 	%p258, %r152, 3;
	mov.b32 	%r617, 6105;
	@%p258 bra 	$L__BB1_281;
	setp.eq.s32 	%p259, %r145, 3;
	mov.b32 	%r617, 6090;
	@%p259 bra 	$L__BB1_281;
	setp.eq.s32 	%p260, %r138, 3;
	mov.b32 	%r617, 6075;
	@%p260 bra 	$L__BB1_281;
	setp.eq.s32 	%p261, %r131, 3;
	mov.b32 	%r617, 6060;
	@%p261 bra 	$L__BB1_281;
	setp.eq.s32 	%p262, %r124, 3;
	mov.b32 	%r617, 6045;
	@%p262 bra 	$L__BB1_281;
	setp.eq.s32 	%p263, %r117, 3;
	mov.b32 	%r617, 6030;
	@%p263 bra 	$L__BB1_281;
	setp.eq.s32 	%p264, %r110, 3;
	selp.b32 	%r617, 6015, 6000, %p264;
$L__BB1_281:
	setp.ne.s32 	%p265, %r187, 2;
	mov.b32 	%r613, 36;
	@%p265 bra 	$L__BB1_283;
$L__BB1_282:
	add.s32 	%r617, %r613, %r617;
	bra.uni 	$L__BB1_332;
$L__BB1_283:
	setp.eq.s32 	%p266, %r180, 2;
	mov.b32 	%r613, 33;
	@%p266 bra 	$L__BB1_282;
	setp.eq.s32 	%p267, %r173, 2;
	mov.b32 	%r613, 30;
	@%p267 bra 	$L__BB1_282;
	setp.eq.s32 	%p268, %r166, 2;
	mov.b32 	%r613, 27;
	@%p268 bra 	$L__BB1_282;
	setp.eq.s32 	%p269, %r159, 2;
	mov.b32 	%r613, 24;
	@%p269 bra 	$L__BB1_282;
	setp.eq.s32 	%p270, %r152, 2;
	mov.b32 	%r613, 21;
	@%p270 bra 	$L__BB1_282;
	setp.eq.s32 	%p271, %r145, 2;
	mov.b32 	%r613, 18;
	@%p271 bra 	$L__BB1_282;
	setp.eq.s32 	%p272, %r138, 2;
	mov.b32 	%r613, 15;
	@%p272 bra 	$L__BB1_282;
	setp.eq.s32 	%p273, %r131, 2;
	mov.b32 	%r613, 12;
	@%p273 bra 	$L__BB1_282;
	setp.eq.s32 	%p274, %r124, 2;
	mov.b32 	%r613, 9;
	@%p274 bra 	$L__BB1_282;
	setp.eq.s32 	%p275, %r117, 2;
	mov.b32 	%r613, 6;
	@%p275 bra 	$L__BB1_282;
	setp.eq.s32 	%p276, %r110, 2;
	mov.b32 	%r613, 3;
	@%p276 bra 	$L__BB1_282;
	setp.eq.s32 	%p277, %r105, 2;
	mov.b32 	%r613, 0;
	@%p277 bra 	$L__BB1_282;
	bra.uni 	$L__BB1_332;
$L__BB1_295:
	setp.lt.s32 	%p220, %r451, 5;
	@%p220 bra 	$L__BB1_297;
	shl.b32 	%r500, %r193, 3;
	add.s32 	%r617, %r500, 5000;
	bra.uni 	$L__BB1_332;
$L__BB1_297:
	@%p1 bra 	$L__BB1_299;
	mad.lo.s32 	%r617, %r193, 6, 4000;
	bra.uni 	$L__BB1_332;
$L__BB1_299:
	setp.eq.s32 	%p221, %r191, 0;
	@%p221 bra 	$L__BB1_312;
	setp.eq.s32 	%p241, %r187, 3;
	mov.b32 	%r617, 3144;
	@%p241 bra 	$L__BB1_332;
	setp.eq.s32 	%p242, %r180, 3;
	mov.b32 	%r617, 3132;
	@%p242 bra 	$L__BB1_332;
	setp.eq.s32 	%p243, %r173, 3;
	mov.b32 	%r617, 3120;
	@%p243 bra 	$L__BB1_332;
	setp.eq.s32 	%p244, %r166, 3;
	mov.b32 	%r617, 3108;
	@%p244 bra 	$L__BB1_332;
	setp.eq.s32 	%p245, %r159, 3;
	mov.b32 	%r617, 3096;
	@%p245 bra 	$L__BB1_332;
	setp.eq.s32 	%p246, %r152, 3;
	mov.b32 	%r617, 3084;
	@%p246 bra 	$L__BB1_332;
	setp.eq.s32 	%p247, %r145, 3;
	mov.b32 	%r617, 3072;
	@%p247 bra 	$L__BB1_332;
	setp.eq.s32 	%p248, %r138, 3;
	mov.b32 	%r617, 3060;
	@%p248 bra 	$L__BB1_332;
	setp.eq.s32 	%p249, %r131, 3;
	mov.b32 	%r617, 3048;
	@%p249 bra 	$L__BB1_332;
	setp.eq.s32 	%p250, %r124, 3;
	mov.b32 	%r617, 3036;
	@%p250 bra 	$L__BB1_332;
	setp.eq.s32 	%p251, %r117, 3;
	mov.b32 	%r617, 3024;
	@%p251 bra 	$L__BB1_332;
	setp.eq.s32 	%p252, %r110, 3;
	selp.b32 	%r617, 3012, 3000, %p252;
	bra.uni 	$L__BB1_332;
$L__BB1_312:
	setp.lt.u32 	%p222, %r575, 2;
	@%p222 bra 	$L__BB1_318;
	mov.b32 	%r514, -1;
	st.local.v2.u32 	[%rd3], {%r514, %r514};
	mov.b32 	%r616, 0;
	mov.b32 	%r614, 12;
$L__BB1_314:
	mul.wide.u32 	%rd220, %r614, 4;
	add.s64 	%rd221, %rd1, %rd220;
	ld.local.u32 	%r515, [%rd221];
	setp.ne.s32 	%p236, %r515, 2;
	@%p236 bra 	$L__BB1_316;
	add.s32 	%r206, %r616, 1;
	mul.wide.s32 	%rd222, %r616, 4;
	add.s64 	%rd223, %rd3, %rd222;
	st.local.u32 	[%rd223], %r614;
	mov.u32 	%r616, %r206;
$L__BB1_316:
	add.s32 	%r208, %r614, -1;
	setp.ne.s32 	%p237, %r614, 0;
	setp.lt.s32 	%p238, %r616, 2;
	and.pred  	%p239, %p237, %p238;
	mov.u32 	%r614, %r208;
	@%p239 bra 	$L__BB1_314;
	ld.local.v2.u32 	{%r516, %r517}, [%rd3];
	setp.gt.s32 	%p240, %r516, -1;
	mad.lo.s32 	%r518, %r516, 10, 2000;
	selp.b32 	%r519, %r518, 2000, %p240;
	max.s32 	%r520, %r517, 0;
	mad.lo.s32 	%r617, %r520, 5, %r519;
	bra.uni 	$L__BB1_332;
$L__BB1_318:
	setp.ne.s32 	%p223, %r575, 1;
	@%p223 bra 	$L__BB1_331;
	setp.eq.s32 	%p224, %r187, 2;
	mov.b32 	%r617, 1096;
	@%p224 bra 	$L__BB1_332;
	setp.eq.s32 	%p225, %r180, 2;
	mov.b32 	%r617, 1088;
	@%p225 bra 	$L__BB1_332;
	setp.eq.s32 	%p226, %r173, 2;
	mov.b32 	%r617, 1080;
	@%p226 bra 	$L__BB1_332;
	setp.eq.s32 	%p227, %r166, 2;
	mov.b32 	%r617, 1072;
	@%p227 bra 	$L__BB1_332;
	setp.eq.s32 	%p228, %r159, 2;
	mov.b32 	%r617, 1064;
	@%p228 bra 	$L__BB1_332;
	setp.eq.s32 	%p229, %r152, 2;
	mov.b32 	%r617, 1056;
	@%p229 bra 	$L__BB1_332;
	setp.eq.s32 	%p230, %r145, 2;
	mov.b32 	%r617, 1048;
	@%p230 bra 	$L__BB1_332;
	setp.eq.s32 	%p231, %r138, 2;
	mov.b32 	%r617, 1040;
	@%p231 bra 	$L__BB1_332;
	setp.eq.s32 	%p232, %r131, 2;
	mov.b32 	%r617, 1032;
	@%p232 bra 	$L__BB1_332;
	setp.eq.s32 	%p233, %r124, 2;
	mov.b32 	%r617, 1024;
	@%p233 bra 	$L__BB1_332;
	setp.eq.s32 	%p234, %r117, 2;
	mov.b32 	%r617, 1016;
	@%p234 bra 	$L__BB1_332;
	setp.eq.s32 	%p235, %r110, 2;
	selp.b32 	%r617, 1008, 1000, %p235;
	bra.uni 	$L__BB1_332;
$L__BB1_331:
	shl.b32 	%r617, %r193, 2;
$L__BB1_332:
	add.s32 	%r618, %r617, %r193;
$L__BB1_333:
	ld.param.u64 	%rd232, [_Z34generate_and_evaluate_random_handsPyPiii_param_1];
	ld.param.u64 	%rd231, [_Z34generate_and_evaluate_random_handsPyPiii_param_0];
	cvta.to.global.u64 	%rd224, %rd232;
	mul.wide.s32 	%rd225, %r1, 4;
	add.s64 	%rd226, %rd224, %rd225;
	st.global.u32 	[%rd226], %r618;
	cvta.to.global.u64 	%rd227, %rd231;
	mul.wide.s32 	%rd228, %r1, 8;
	add.s64 	%rd229, %rd227, %rd228;
	st.global.u64 	[%rd229], %rd240;
$L__BB1_334:
	ret;

}
	// .globl	_Z24evaluate_poker_scenariosPiS_S_PfS_i
.visible .entry _Z24evaluate_poker_scenariosPiS_S_PfS_i(
	.param .u64 .ptr .align 1 _Z24evaluate_poker_scenariosPiS_S_PfS_i_param_0,
	.param .u64 .ptr .align 1 _Z24evaluate_poker_scenariosPiS_S_PfS_i_param_1,
	.param .u64 .ptr .align 1 _Z24evaluate_poker_scenariosPiS_S_PfS_i_param_2,
	.param .u64 .ptr .align 1 _Z24evaluate_poker_scenariosPiS_S_PfS_i_param_3,
	.param .u64 .ptr .align 1 _Z24evaluate_poker_scenariosPiS_S_PfS_i_param_4,
	.param .u32 _Z24evaluate_poker_scenariosPiS_S_PfS_i_param_5
)
{
	.local .align 16 .b8 	__local_depot2[80];
	.reg .b64 	%SP;
	.reg .b64 	%SPL;
	.reg .pred 	%p<191>;
	.reg .b32 	%r<365>;
	.reg .b32 	%f<5>;
	.reg .b64 	%rd<59>;

	mov.u64 	%SPL, __local_depot2;
	ld.param.u64 	%rd3, [_Z24evaluate_poker_scenariosPiS_S_PfS_i_param_0];
	ld.param.u64 	%rd4, [_Z24evaluate_poker_scenariosPiS_S_PfS_i_param_1];
	ld.param.u64 	%rd6, [_Z24evaluate_poker_scenariosPiS_S_PfS_i_param_4];
	ld.param.u32 	%r120, [_Z24evaluate_poker_scenariosPiS_S_PfS_i_param_5];
	add.u64 	%rd1, %SPL, 0;
	add.u64 	%rd2, %SPL, 64;
	mov.u32 	%r121, %ctaid.x;
	mov.u32 	%r122, %ntid.x;
	mov.u32 	%r123, %tid.x;
	mad.lo.s32 	%r1, %r121, %r122, %r123;
	setp.ge.s32 	%p2, %r1, %r120;
	@%p2 bra 	$L__BB2_193;
	cvta.to.global.u64 	%rd9, %rd4;
	cvta.to.global.u64 	%rd10, %rd3;
	shl.b32 	%r124, %r1, 1;
	mul.wide.s32 	%rd11, %r124, 4;
	add.s64 	%rd12, %rd10, %rd11;
	ld.global.u32 	%r2, [%rd12];
	ld.global.u32 	%r3, [%rd12+4];
	ld.global.u32 	%r4, [%rd9];
	ld.global.u32 	%r5, [%rd9+4];
	ld.global.u32 	%r6, [%rd9+8];
	ld.global.u32 	%r7, [%rd9+12];
	ld.global.u32 	%r8, [%rd9+16];
	mov.b32 	%r125, 0;
	st.local.u32 	[%rd1], %r125;
	st.local.u32 	[%rd1+4], %r125;
	st.local.u32 	[%rd1+8], %r125;
	st.local.u32 	[%rd1+12], %r125;
	st.local.u32 	[%rd1+16], %r125;
	st.local.u32 	[%rd1+20], %r125;
	st.local.u32 	[%rd1+24], %r125;
	st.local.u32 	[%rd1+28], %r125;
	st.local.u32 	[%rd1+32], %r125;
	st.local.u32 	[%rd1+36], %r125;
	st.local.u32 	[%rd1+40], %r125;
	st.local.u32 	[%rd1+44], %r125;
	st.local.u32 	[%rd1+48], %r125;
	setp.gt.u32 	%p3, %r2, 51;
	@%p3 bra 	$L__BB2_3;
	and.b32  	%r126, %r2, -4;
	cvt.u64.u32 	%rd13, %r126;
	add.s64 	%rd14, %rd1, %rd13;
	ld.local.u32 	%r127, [%rd14];
	add.s32 	%r128, %r127, 1;
	st.local.u32 	[%rd14], %r128;
$L__BB2_3:
	setp.gt.u32 	%p4, %r3, 51;
	@%p4 bra 	$L__BB2_5;
	and.b32  	%r129, %r3, -4;
	cvt.u64.u32 	%rd15, %r129;
	add.s64 	%rd16, %rd1, %rd15;
	ld.local.u32 	%r130, [%rd16];
	add.s32 	%r131, %r130, 1;
	st.local.u32 	[%rd16], %r131;
$L__BB2_5:
	setp.gt.u32 	%p5, %r4, 51;
	@%p5 bra 	$L__BB2_7;
	and.b32  	%r132, %r4, -4;
	cvt.u64.u32 	%rd17, %r132;
	add.s64 	%rd18, %rd1, %rd17;
	ld.local.u32 	%r133, [%rd18];
	add.s32 	%r134, %r133, 1;
	st.local.u32 	[%rd18], %r134;
$L__BB2_7:
	setp.gt.u32 	%p6, %r5, 51;
	@%p6 bra 	$L__BB2_9;
	and.b32  	%r135, %r5, -4;
	cvt.u64.u32 	%rd19, %r135;
	add.s64 	%rd20, %rd1, %rd19;
	ld.local.u32 	%r136, [%rd20];
	add.s32 	%r137, %r136, 1;
	st.local.u32 	[%rd20], %r137;
$L__BB2_9:
	setp.gt.u32 	%p7, %r6, 51;
	@%p7 bra 	$L__BB2_11;
	and.b32  	%r138, %r6, -4;
	cvt.u64.u32 	%rd21, %r138;
	add.s64 	%rd22, %rd1, %rd21;
	ld.local.u32 	%r139, [%rd22];
	add.s32 	%r140, %r139, 1;
	st.local.u32 	[%rd22], %r140;
$L__BB2_11:
	setp.gt.u32 	%p8, %r7, 51;
	@%p8 bra 	$L__BB2_13;
	and.b32  	%r141, %r7, -4;
	cvt.u64.u32 	%rd23, %r141;
	add.s64 	%rd24, %rd1, %rd23;
	ld.local.u32 	%r142, [%rd24];
	add.s32 	%r143, %r142, 1;
	st.local.u32 	[%rd24], %r143;
$L__BB2_13:
	setp.gt.u32 	%p9, %r8, 51;
	@%p9 bra 	$L__BB2_15;
	and.b32  	%r144, %r8, -4;
	cvt.u64.u32 	%rd25, %r144;
	add.s64 	%rd26, %rd1, %rd25;
	ld.local.u32 	%r145, [%rd26];
	add.s32 	%r146, %r145, 1;
	st.local.u32 	[%rd26], %r146;
$L__BB2_15:
	setp.gt.u32 	%p10, %r2, 51;
	mov.b32 	%r147, 0;
	st.local.v4.u32 	[%rd2], {%r147, %r147, %r147, %r147};
	@%p10 bra 	$L__BB2_17;
	shl.b32 	%r148, %r2, 2;
	cvt.u64.u32 	%rd27, %r148;
	and.b64  	%rd28, %rd27, 12;
	add.s64 	%rd29, %rd2, %rd28;
	ld.local.u32 	%r149, [%rd29];
	add.s32 	%r150, %r149, 1;
	st.local.u32 	[%rd29], %r150;
$L__BB2_17:
	setp.gt.u32 	%p11, %r3, 51;
	@%p11 bra 	$L__BB2_19;
	shl.b32 	%r151, %r3, 2;
	cvt.u64.u32 	%rd30, %r151;
	and.b64  	%rd31, %rd30, 12;
	add.s64 	%rd32, %rd2, %rd31;
	ld.local.u32 	%r152, [%rd32];
	add.s32 	%r153, %r152, 1;
	st.local.u32 	[%rd32], %r153;
$L__BB2_19:
	setp.gt.u32 	%p12, %r4, 51;
	@%p12 bra 	$L__BB2_21;
	shl.b32 	%r154, %r4, 2;
	cvt.u64.u32 	%rd33, %r154;
	and.b64  	%rd34, %rd33, 12;
	add.s64 	%rd35, %rd2, %rd34;
	ld.local.u32 	%r155, [%rd35];
	add.s32 	%r156, %r155, 1;
	st.local.u32 	[%rd35], %r156;
$L__BB2_21:
	setp.gt.u32 	%p13, %r5, 51;
	@%p13 bra 	$L__BB2_23;
	shl.b32 	%r157, %r5, 2;
	cvt.u64.u32 	%rd36, %r157;
	and.b64  	%rd37, %rd36, 12;
	add.s64 	%rd38, %rd2, %rd37;
	ld.local.u32 	%r158, [%rd38];
	add.s32 	%r159, %r158, 1;
	st.local.u32 	[%rd38], %r159;
$L__BB2_23:
	setp.gt.u32 	%p14, %r6, 51;
	@%p14 bra 	$L__BB2_25;
	shl.b32 	%r160, %r6, 2;
	cvt.u64.u32 	%rd39, %r160;
	and.b64  	%rd40, %rd39, 12;
	add.s64 	%rd41, %rd2, %rd40;
	ld.local.u32 	%r161, [%rd41];
	add.s32 	%r162, %r161, 1;
	st.local.u32 	[%rd41], %r162;
$L__BB2_25:
	setp.gt.u32 	%p15, %r7, 51;
	@%p15 bra 	$L__BB2_27;
	shl.b32 	%r163, %r7, 2;
	cvt.u64.u32 	%rd42, %r163;
	and.b64  	%rd43, %rd42, 12;
	add.s64 	%rd44, %rd2, %rd43;
	ld.local.u32 	%r164, [%rd44];
	add.s32 	%r165, %r164, 1;
	st.local.u32 	[%rd44], %r165;
$L__BB2_27:
	setp.gt.u32 	%p16, %r8, 51;
	@%p16 bra 	$L__BB2_29;
	shl.b32 	%r166, %r8, 2;
	cvt.u64.u32 	%rd45, %r166;
	and.b64  	%rd46, %rd45, 12;
	add.s64 	%rd47, %rd2, %rd46;
	ld.local.u32 	%r167, [%rd47];
	add.s32 	%r168, %r167, 1;
	st.local.u32 	[%rd47], %r168;
$L__BB2_29:
	ld.local.u32 	%r9, [%rd1];
	setp.lt.s32 	%p17, %r9, 2;
	mov.b32 	%r169, 0;
	mov.u32 	%r319, %r169;
	mov.u32 	%r320, %r169;
	mov.u32 	%r321, %r169;
	@%p17 bra 	$L__BB2_34;
	mov.b32 	%r321, 1;
	setp.eq.s32 	%p18, %r9, 2;
	@%p18 bra 	$L__BB2_34;
	setp.eq.s32 	%p19, %r9, 3;
	@%p19 bra 	$L__BB2_33;
	setp.eq.s32 	%p20, %r9, 4;
	selp.u32 	%r319, 1, 0, %p20;
	mov.u32 	%r320, %r169;
	mov.u32 	%r321, %r169;
	bra.uni 	$L__BB2_34;
$L__BB2_33:
	mov.b32 	%r320, 1;
	mov.u32 	%r319, %r169;
	mov.u32 	%r321, %r169;
$L__BB2_34:
	ld.local.u32 	%r14, [%rd1+4];
	setp.lt.s32 	%p21, %r14, 2;
	@%p21 bra 	$L__BB2_40;
	setp.eq.s32 	%p22, %r14, 2;
	@%p22 bra 	$L__BB2_39;
	setp.eq.s32 	%p23, %r14, 3;
	@%p23 bra 	$L__BB2_38;
	setp.eq.s32 	%p24, %r14, 4;
	selp.u32 	%r175, 1, 0, %p24;
	add.s32 	%r319, %r319, %r175;
	bra.uni 	$L__BB2_40;
$L__BB2_38:
	add.s32 	%r320, %r320, 1;
	bra.uni 	$L__BB2_40;
$L__BB2_39:
	add.s32 	%r321, %r321, 1;
$L__BB2_40:
	ld.local.u32 	%r21, [%rd1+8];
	setp.lt.s32 	%p25, %r21, 2;
	@%p25 bra 	$L__BB2_46;
	setp.eq.s32 	%p26, %r21, 2;
	@%p26 bra 	$L__BB2_45;
	setp.eq.s32 	%p27, %r21, 3;
	@%p27 bra 	$L__BB2_44;
	setp.eq.s32 	%p28, %r21, 4;
	selp.u32 	%r176, 1, 0, %p28;
	add.s32 	%r319, %r319, %r176;
	bra.uni 	$L__BB2_46;
$L__BB2_44:
	add.s32 	%r320, %r320, 1;
	bra.uni 	$L__BB2_46;
$L__BB2_45:
	add.s32 	%r321, %r321, 1;
$L__BB2_46:
	ld.local.u32 	%r28, [%rd1+12];
	setp.lt.s32 	%p29, %r28, 2;
	@%p29 bra 	$L__BB2_52;
	setp.eq.s32 	%p30, %r28, 2;
	@%p30 bra 	$L__BB2_51;
	setp.eq.s32 	%p31, %r28, 3;
	@%p31 bra 	$L__BB2_50;
	setp.eq.s32 	%p32, %r28, 4;
	selp.u32 	%r177, 1, 0, %p32;
	add.s32 	%r319, %r319, %r177;
	bra.uni 	$L__BB2_52;
$L__BB2_50:
	add.s32 	%r320, %r320, 1;
	bra.uni 	$L__BB2_52;
$L__BB2_51:
	add.s32 	%r321, %r321, 1;
$L__BB2_52:
	ld.local.u32 	%r35, [%rd1+16];
	setp.lt.s32 	%p33, %r35, 2;
	@%p33 bra 	$L__BB2_58;
	setp.eq.s32 	%p34, %r35, 2;
	@%p34 bra 	$L__BB2_57;
	setp.eq.s32 	%p35, %r35, 3;
	@%p35 bra 	$L__BB2_56;
	setp.eq.s32 	%p36, %r35, 4;
	selp.u32 	%r178, 1, 0, %p36;
	add.s32 	%r319, %r319, %r178;
	bra.uni 	$L__BB2_58;
$L__BB2_56:
	add.s32 	%r320, %r320, 1;
	bra.uni 	$L__BB2_58;
$L__BB2_57:
	add.s32 	%r321, %r321, 1;
$L__BB2_58:
	ld.local.u32 	%r42, [%rd1+20];
	setp.lt.s32 	%p37, %r42, 2;
	@%p37 bra 	$L__BB2_64;
	setp.eq.s32 	%p38, %r42, 2;
	@%p38 bra 	$L__BB2_63;
	setp.eq.s32 	%p39, %r42, 3;
	@%p39 bra 	$L__BB2_62;
	setp.eq.s32 	%p40, %r42, 4;
	selp.u32 	%r179, 1, 0, %p40;
	add.s32 	%r319, %r319, %r179;
	bra.uni 	$L__BB2_64;
$L__BB2_62:
	add.s32 	%r320, %r320, 1;
	bra.uni 	$L__BB2_64;
$L__BB2_63:
	add.s32 	%r321, %r321, 1;
$L__BB2_64:
	ld.local.u32 	%r49, [%rd1+24];
	setp.lt.s32 	%p41, %r49, 2;
	@%p41 bra 	$L__BB2_70;
	setp.eq.s32 	%p42, %r49, 2;
	@%p42 bra 	$L__BB2_69;
	setp.eq.s32 	%p43, %r49, 3;
	@%p43 bra 	$L__BB2_68;
	setp.eq.s32 	%p44, %r49, 4;
	selp.u32 	%r180, 1, 0, %p44;
	add.s32 	%r319, %r319, %r180;
	bra.uni 	$L__BB2_70;
$L__BB2_68:
	add.s32 	%r320, %r320, 1;
	bra.uni 	$L__BB2_70;
$L__BB2_69:
	add.s32 	%r321, %r321, 1;
$L__BB2_70:
	ld.local.u32 	%r56, [%rd1+28];
	setp.lt.s32 	%p45, %r56, 2;
	@%p45 bra 	$L__BB2_76;
	setp.eq.s32 	%p46, %r56, 2;
	@%p46 bra 	$L__BB2_75;
	setp.eq.s32 	%p47, %r56, 3;
	@%p47 bra 	$L__BB2_74;
	setp.eq.s32 	%p48, %r56, 4;
	selp.u32 	%r181, 1, 0, %p48;
	add.s32 	%r319, %r319, %r181;
	bra.uni 	$L__BB2_76;
$L__BB2_74:
	add.s32 	%r320, %r320, 1;
	bra.uni 	$L__BB2_76;
$L__BB2_75:
	add.s32 	%r321, %r321, 1;
$L__BB2_76:
	ld.local.u32 	%r63, [%rd1+32];
	setp.lt.s32 	%p49, %r63, 2;
	@%p49 bra 	$L__BB2_82;
	setp.eq.s32 	%p50, %r63, 2;
	@%p50 bra 	$L__BB2_81;
	setp.eq.s32 	%p51, %r63, 3;
	@%p51 bra 	$L__BB2_80;
	setp.eq.s32 	%p52, %r63, 4;
	selp.u32 	%r182, 1, 0, %p52;
	add.s32 	%r319, %r319, %r182;
	bra.uni 	$L__BB2_82;
$L__BB2_80:
	add.s32 	%r320, %r320, 1;
	bra.uni 	$L__BB2_82;
$L__BB2_81:
	add.s32 	%r321, %r321, 1;
$L__BB2_82:
	ld.local.u32 	%r70, [%rd1+36];
	setp.lt.s32 	%p53, %r70, 2;
	@%p53 bra 	$L__BB2_88;
	setp.eq.s32 	%p54, %r70, 2;
	@%p54 bra 	$L__BB2_87;
	setp.eq.s32 	%p55, %r70, 3;
	@%p55 bra 	$L__BB2_86;
	setp.eq.s32 	%p56, %r70, 4;
	selp.u32 	%r183, 1, 0, %p56;
	add.s32 	%r319, %r319, %r183;
	bra.uni 	$L__BB2_88;
$L__BB2_86:
	add.s32 	%r320, %r320, 1;
	bra.uni 	$L__BB2_88;
$L__BB2_87:
	add.s32 	%r321, %r321, 1;
$L__BB2_88:
	ld.local.u32 	%r77, [%rd1+40];
	setp.lt.s32 	%p57, %r77, 2;
	@%p57 bra 	$L__BB2_94;
	setp.eq.s32 	%p58, %r77, 2;
	@%p58 bra 	$L__BB2_93;
	setp.eq.s32 	%p59, %r77, 3;
	@%p59 bra 	$L__BB2_92;
	setp.eq.s32 	%p60, %r77, 4;
	selp.u32 	%r184, 1, 0, %p60;
	add.s32 	%r319, %r319, %r184;
	bra.uni 	$L__BB2_94;
$L__BB2_92:
	add.s32 	%r320, %r320, 1;
	bra.uni 	$L__BB2_94;
$L__BB2_93:
	add.s32 	%r321, %r321, 1;
$L__BB2_94:
	ld.local.u32 	%r84, [%rd1+44];
	setp.lt.s32 	%p61, %r84, 2;
	@%p61 bra 	$L__BB2_100;
	setp.eq.s32 	%p62, %r84, 2;
	@%p62 bra 	$L__BB2_99;
	setp.eq.s32 	%p63, %r84, 3;
	@%p63 bra 	$L__BB2_98;
	setp.eq.s32 	%p64, %r84, 4;
	selp.u32 	%r185, 1, 0, %p64;
	add.s32 	%r319, %r319, %r185;
	bra.uni 	$L__BB2_100;
$L__BB2_98:
	add.s32 	%r320, %r320, 1;
	bra.uni 	$L__BB2_100;
$L__BB2_99:
	add.s32 	%r321, %r321, 1;
$L__BB2_100:
	ld.local.u32 	%r91, [%rd1+48];
	setp.lt.s32 	%p65, %r91, 2;
	mov.u32 	%r95, %r320;
	@%p65 bra 	$L__BB2_105;
	mov.b32 	%r95, 1;
	setp.eq.s32 	%p66, %r91, 2;
	@%p66 bra 	$L__BB2_104;
	setp.eq.s32 	%p67, %r91, 3;
	@%p67 bra 	$L__BB2_105;
	setp.eq.s32 	%p68, %r91, 4;
	selp.u32 	%r187, 1, 0, %p68;
	add.s32 	%r319, %r319, %r187;
	mov.u32 	%r95, %r320;
	bra.uni 	$L__BB2_105;
$L__BB2_104:
	add.s32 	%r321, %r321, 1;
	mov.u32 	%r95, %r320;
$L__BB2_105:
	setp.gt.s32 	%p69, %r84, 0;
	setp.gt.s32 	%p70, %r77, 0;
	setp.gt.s32 	%p71, %r70, 0;
	setp.gt.s32 	%p72, %r63, 0;
	setp.gt.s32 	%p73, %r56, 0;
	setp.gt.s32 	%p74, %r49, 0;
	setp.gt.s32 	%p75, %r42, 0;
	setp.gt.s32 	%p76, %r35, 0;
	setp.gt.s32 	%p77, %r28, 0;
	setp.gt.s32 	%p78, %r21, 0;
	setp.gt.s32 	%p79, %r91, 0;
	setp.lt.s32 	%p80, %r9, 1;
	selp.s32 	%r188, -1, 0, %p80;
	setp.lt.s32 	%p81, %r14, 1;
	selp.b32 	%r189, %r188, 1, %p81;
	selp.b32 	%r190, 2, %r189, %p78;
	selp.b32 	%r191, 3, %r190, %p77;
	selp.b32 	%r192, 4, %r191, %p76;
	selp.b32 	%r193, 5, %r192, %p75;
	selp.b32 	%r194, 6, %r193, %p74;
	selp.b32 	%r195, 7, %r194, %p73;
	selp.b32 	%r196, 8, %r195, %p72;
	selp.b32 	%r197, 9, %r196, %p71;
	selp.b32 	%r198, 10, %r197, %p70;
	selp.b32 	%r199, 11, %r198, %p69;
	selp.b32 	%r97, 12, %r199, %p79;
	ld.local.v4.u32 	{%r200, %r201, %r202, %r203}, [%rd2];
	max.s32 	%r204, %r200, %r201;
	max.s32 	%r205, %r204, %r202;
	max.s32 	%r206, %r205, %r203;
	setp.lt.s32 	%p82, %r206, 5;
	setp.gt.s32 	%p83, %r9, 0;
	selp.u32 	%r207, 1, 0, %p83;
	setp.gt.s32 	%p84, %r14, 0;
	selp.b32 	%r208, 2, 0, %p84;
	or.b32  	%r209, %r208, %r207;
	selp.b32 	%r210, 4, 0, %p78;
	or.b32  	%r211, %r210, %r209;
	selp.b32 	%r212, 8, 0, %p77;
	or.b32  	%r213, %r212, %r211;
	selp.b32 	%r214, 16, 0, %p76;
	or.b32  	%r215, %r214, %r213;
	selp.b32 	%r216, 32, 0, %p75;
	selp.b32 	%r217, 64, 0, %p74;
	or.b32  	%r218, %r216, %r217;
	or.b32  	%r219, %r218, %r215;
	selp.b32 	%r220, 128, 0, %p73;
	selp.b32 	%r221, 256, 0, %p72;
	or.b32  	%r222, %r220, %r221;
	or.b32  	%r223, %r222, %r219;
	selp.b32 	%r224, 512, 0, %p71;
	selp.b32 	%r225, 1024, 0, %p70;
	or.b32  	%r226, %r224, %r225;
	or.b32  	%r227, %r226, %r223;
	selp.b32 	%r228, 2048, 0, %p69;
	selp.b32 	%r229, 4096, 0, %p79;
	or.b32  	%r230, %r228, %r229;
	or.b32  	%r231, %r230, %r227;
	setp.ne.s32 	%p85, %r215, 31;
	and.b32  	%r233, %r219, 62;
	setp.ne.s32 	%p86, %r233, 62;
	and.b32  	%r234, %r219, 124;
	setp.ne.s32 	%p87, %r234, 124;
	and.pred  	%p88, %p86, %p87;
	and.pred  	%p90, %p85, %p88;
	and.b32  	%r235, %r223, 248;
	setp.ne.s32 	%p91, %r235, 248;
	and.b32  	%r236, %r223, 496;
	setp.ne.s32 	%p92, %r236, 496;
	and.pred  	%p93, %p91, %p92;
	and.pred  	%p95, %p90, %p93;
	and.b32  	%r237, %r227, 992;
	setp.ne.s32 	%p96, %r237, 992;
	and.b32  	%r238, %r227, 1984;
	setp.ne.s32 	%p97, %r238, 1984;
	and.pred  	%p98, %p96, %p97;
	and.pred  	%p100, %p95, %p98;
	and.b32  	%r239, %r231, 3968;
	setp.ne.s32 	%p101, %r239, 3968;
	and.b32  	%r240, %r231, 7936;
	setp.ne.s32 	%p102, %r240, 7936;
	and.pred  	%p103, %p101, %p102;
	and.pred  	%p104, %p100, %p103;
	and.b32  	%r241, %r231, 7681;
	setp.ne.s32 	%p105, %r241, 7681;
	and.pred  	%p1, %p104, %p105;
	or.pred  	%p106, %p1, %p82;
	@%p106 bra 	$L__BB2_107;
	setp.eq.s32 	%p107, %r97, 12;
	mad.lo.s32 	%r242, %r97, 10, 8000;
	selp.b32 	%r363, 9000, %r242, %p107;
	bra.uni 	$L__BB2_184;
$L__BB2_107:
	setp.eq.s32 	%p108, %r319, 0;
	@%p108 bra 	$L__BB2_120;
	setp.eq.s32 	%p109, %r91, 4;
	mov.b32 	%r363, 7240;
	@%p109 bra 	$L__BB2_184;
	setp.eq.s32 	%p110, %r84, 4;
	mov.b32 	%r363, 7220;
	@%p110 bra 	$L__BB2_184;
	setp.eq.s32 	%p111, %r77, 4;
	mov.b32 	%r363, 7200;
	@%p111 bra 	$L__BB2_184;
	setp.eq.s32 	%p112, %r70, 4;
	mov.b32 	%r363, 7180;
	@%p112 bra 	$L__BB2_184;
	setp.eq.s32 	%p113, %r63, 4;
	mov.b32 	%r363, 7160;
	@%p113 bra 	$L__BB2_184;
	setp.eq.s32 	%p114, %r56, 4;
	mov.b32 	%r363, 7140;
	@%p114 bra 	$L__BB2_184;
	setp.eq.s32 	%p115, %r49, 4;
	mov.b32 	%r363, 7120;
	@%p115 bra 	$L__BB2_184;
	setp.eq.s32 	%p116, %r42, 4;
	mov.b32 	%r363, 7100;
	@%p116 bra 	$L__BB2_184;
	setp.eq.s32 	%p117, %r35, 4;
	mov.b32 	%r363, 7080;
	@%p117 bra 	$L__BB2_184;
	setp.eq.s32 	%p118, %r28, 4;
	mov.b32 	%r363, 7060;
	@%p118 bra 	$L__BB2_184;
	setp.eq.s32 	%p119, %r21, 4;
	mov.b32 	%r363, 7040;
	@%p119 bra 	$L__BB2_184;
	setp.eq.s32 	%p120, %r14, 4;
	selp.b32 	%r363, 7020, 7000, %p120;
	bra.uni 	$L__BB2_184;
$L__BB2_120:
	setp.eq.s32 	%p121, %r95, 0;
	setp.eq.s32 	%p122, %r321, 0;
	or.pred  	%p123, %p121, %p122;
	@%p123 bra 	$L__BB2_147;
	setp.eq.s32 	%p157, %r91, 3;
	mov.b32 	%r363, 6180;
	@%p157 bra 	$L__BB2_133;
	setp.eq.s32 	%p158, %r84, 3;
	mov.b32 	%r363, 6165;
	@%p158 bra 	$L__BB2_133;
	setp.eq.s32 	%p159, %r77, 3;
	mov.b32 	%r363, 6150;
	@%p159 bra 	$L__BB2_133;
	setp.eq.s32 	%p160, %r70, 3;
	mov.b32 	%r363, 6135;
	@%p160 bra 	$L__BB2_133;
	setp.eq.s32 	%p161, %r63, 3;
	mov.b32 	%r363, 6120;
	@%p161 bra 	$L__BB2_133;
	setp.eq.s32 	%p162, %r56, 3;
	mov.b32 	%r363, 6105;
	@%p162 bra 	$L__BB2_133;
	setp.eq.s32 	%p163, %r49, 3;
	mov.b32 	%r363, 6090;
	@%p163 bra 	$L__BB2_133;
	setp.eq.s32 	%p164, %r42, 3;
	mov.b32 	%r363, 6075;
	@%p164 bra 	$L__BB2_133;
	setp.eq.s32 	%p165, %r35, 3;
	mov.b32 	%r363, 6060;
	@%p165 bra 	$L__BB2_133;
	setp.eq.s32 	%p166, %r28, 3;
	mov.b32 	%r363, 6045;
	@%p166 bra 	$L__BB2_133;
	setp.eq.s32 	%p167, %r21, 3;
	mov.b32 	%r363, 6030;
	@%p167 bra 	$L__BB2_133;
	setp.eq.s32 	%p168, %r14, 3;
	selp.b32 	%r363, 6015, 6000, %p168;
$L__BB2_133:
	setp.ne.s32 	%p169, %r91, 2;
	mov.b32 	%r359, 36;
	@%p169 bra 	$L__BB2_135;
$L__BB2_134:
	add.s32 	%r363, %r359, %r363;
	bra.uni 	$L__BB2_184;
$L__BB2_135:
	setp.eq.s32 	%p170, %r84, 2;
	mov.b32 	%r359, 33;
	@%p170 bra 	$L__BB2_134;
	setp.eq.s32 	%p171, %r77, 2;
	mov.b32 	%r359, 30;
	@%p171 bra 	$L__BB2_134;
	setp.eq.s32 	%p172, %r70, 2;
	mov.b32 	%r359, 27;
	@%p172 bra 	$L__BB2_134;
	setp.eq.s32 	%p173, %r63, 2;
	mov.b32 	%r359, 24;
	@%p173 bra 	$L__BB2_134;
	setp.eq.s32 	%p174, %r56, 2;
	mov.b32 	%r359, 21;
	@%p174 bra 	$L__BB2_134;
	setp.eq.s32 	%p175, %r49, 2;
	mov.b32 	%r359, 18;
	@%p175 bra 	$L__BB2_134;
	setp.eq.s32 	%p176, %r42, 2;
	mov.b32 	%r359, 15;
	@%p176 bra 	$L__BB2_134;
	setp.eq.s32 	%p177, %r35, 2;
	mov.b32 	%r359, 12;
	@%p177 bra 	$L__BB2_134;
	setp.eq.s32 	%p178, %r28, 2;
	mov.b32 	%r359, 9;
	@%p178 bra 	$L__BB2_134;
	setp.eq.s32 	%p179, %r21, 2;
	mov.b32 	%r359, 6;
	@%p179 bra 	$L__BB2_134;
	setp.eq.s32 	%p180, %r14, 2;
	mov.b32 	%r359, 3;
	@%p180 bra 	$L__BB2_134;
	setp.eq.s32 	%p181, %r9, 2;
	mov.b32 	%r359, 0;
	@%p181 bra 	$L__BB2_134;
	bra.uni 	$L__BB2_184;
$L__BB2_147:
	setp.lt.s32 	%p124, %r206, 5;
	@%p124 bra 	$L__BB2_149;
	shl.b32 	%r255, %r97, 3;
	add.s32 	%r363, %r255, 5000;
	bra.uni 	$L__BB2_184;
$L__BB2_149:
	@%p1 bra 	$L__BB2_151;
	mad.lo.s32 	%r363, %r97, 6, 4000;
	bra.uni 	$L__BB2_184;
$L__BB2_151:
	setp.eq.s32 	%p125, %r95, 0;
	@%p125 bra 	$L__BB2_164;
	setp.eq.s32 	%p145, %r91, 3;
	mov.b32 	%r363, 3144;
	@%p145 bra 	$L__BB2_184;
	setp.eq.s32 	%p146, %r84, 3;
	mov.b32 	%r363, 3132;
	@%p146 bra 	$L__BB2_184;
	setp.eq.s32 	%p147, %r77, 3;
	mov.b32 	%r363, 3120;
	@%p147 bra 	$L__BB2_184;
	setp.eq.s32 	%p148, %r70, 3;
	mov.b32 	%r363, 3108;
	@%p148 bra 	$L__BB2_184;
	setp.eq.s32 	%p149, %r63, 3;
	mov.b32 	%r363, 3096;
	@%p149 bra 	$L__BB2_184;
	setp.eq.s32 	%p150, %r56, 3;
	mov.b32 	%r363, 3084;
	@%p150 bra 	$L__BB2_184;
	setp.eq.s32 	%p151, %r49, 3;
	mov.b32 	%r363, 3072;
	@%p151 bra 	$L__BB2_184;
	setp.eq.s32 	%p152, %r42, 3;
	mov.b32 	%r363, 3060;
	@%p152 bra 	$L__BB2_184;
	setp.eq.s32 	%p153, %r35, 3;
	mov.b32 	%r363, 3048;
	@%p153 bra 	$L__BB2_184;
	setp.eq.s32 	%p154, %r28, 3;
	mov.b32 	%r363, 3036;
	@%p154 bra 	$L__BB2_184;
	setp.eq.s32 	%p155, %r21, 3;
	mov.b32 	%r363, 3024;
	@%p155 bra 	$L__BB2_184;
	setp.eq.s32 	%p156, %r14, 3;
	selp.b32 	%r363, 3012, 3000, %p156;
	bra.uni 	$L__BB2_184;
$L__BB2_164:
	setp.lt.u32 	%p126, %r321, 2;
	@%p126 bra 	$L__BB2_170;
	mov.b32 	%r269, -1;
	st.local.v2.u32 	[%rd2], {%r269, %r269};
	mov.b32 	%r362, 0;
	mov.b32 	%r360, 12;
$L__BB2_166:
	mul.wide.u32 	%rd48, %r360, 4;
	add.s64 	%rd49, %rd1, %rd48;
	ld.local.u32 	%r270, [%rd49];
	setp.ne.s32 	%p140, %r270, 2;
	@%p140 bra 	$L__BB2_168;
	add.s32 	%r110, %r362, 1;
	mul.wide.s32 	%rd50, %r362, 4;
	add.s64 	%rd51, %rd2, %rd50;
	st.local.u32 	[%rd51], %r360;
	mov.u32 	%r362, %r110;
$L__BB2_168:
	add.s32 	%r112, %r360, -1;
	setp.ne.s32 	%p141, %r360, 0;
	setp.lt.s32 	%p142, %r362, 2;
	and.pred  	%p143, %p141, %p142;
	mov.u32 	%r360, %r112;
	@%p143 bra 	$L__BB2_166;
	ld.local.v2.u32 	{%r271, %r272}, [%rd2];
	setp.gt.s32 	%p144, %r271, -1;
	mad.lo.s32 	%r273, %r271, 10, 2000;
	selp.b32 	%r274, %r273, 2000, %p144;
	max.s32 	%r275, %r272, 0;
	mad.lo.s32 	%r363, %r275, 5, %r274;
	bra.uni 	$L__BB2_184;
$L__BB2_170:
	setp.ne.s32 	%p127, %r321, 1;
	@%p127 bra 	$L__BB2_183;
	setp.eq.s32 	%p128, %r91, 2;
	mov.b32 	%r363, 1096;
	@%p128 bra 	$L__BB2_184;
	setp.eq.s32 	%p129, %r84, 2;
	mov.b32 	%r363, 1088;
	@%p129 bra 	$L__BB2_184;
	setp.eq.s32 	%p130, %r77, 2;
	mov.b32 	%r363, 1080;
	@%p130 bra 	$L__BB2_184;
	setp.eq.s32 	%p131, %r70, 2;
	mov.b32 	%r363, 1072;
	@%p131 bra 	$L__BB2_184;
	setp.eq.s32 	%p132, %r63, 2;
	mov.b32 	%r363, 1064;
	@%p132 bra 	$L__BB2_184;
	setp.eq.s32 	%p133, %r56, 2;
	mov.b32 	%r363, 1056;
	@%p133 bra 	$L__BB2_184;
	setp.eq.s32 	%p134, %r49, 2;
	mov.b32 	%r363, 1048;
	@%p134 bra 	$L__BB2_184;
	setp.eq.s32 	%p135, %r42, 2;
	mov.b32 	%r363, 1040;
	@%p135 bra 	$L__BB2_184;
	setp.eq.s32 	%p136, %r35, 2;
	mov.b32 	%r363, 1032;
	@%p136 bra 	$L__BB2_184;
	setp.eq.s32 	%p137, %r28, 2;
	mov.b32 	%r363, 1024;
	@%p137 bra 	$L__BB2_184;
	setp.eq.s32 	%p138, %r21, 2;
	mov.b32 	%r363, 1016;
	@%p138 bra 	$L__BB2_184;
	setp.eq.s32 	%p139, %r14, 2;
	selp.b32 	%r363, 1008, 1000, %p139;
	bra.uni 	$L__BB2_184;
$L__BB2_183:
	shl.b32 	%r363, %r97, 2;
$L__BB2_184:
	ld.param.u64 	%rd58, [_Z24evaluate_poker_scenariosPiS_S_PfS_i_param_3];
	add.s32 	%r117, %r363, %r97;
	cvt.rn.f32.s32 	%f1, %r117;
	div.rn.f32 	%f2, %f1, 0f461C4000;
	max.f32 	%f3, %f2, 0f00000000;
	min.f32 	%f4, %f3, 0f3F800000;
	cvta.to.global.u64 	%rd52, %rd58;
	mul.wide.s32 	%rd53, %r1, 4;
	add.s64 	%rd54, %rd52, %rd53;
	st.global.f32 	[%rd54], %f4;
	setp.gt.s32 	%p182, %r117, 8999;
	mov.b32 	%r364, 8;
	@%p182 bra 	$L__BB2_192;
	setp.gt.s32 	%p183, %r117, 7999;
	mov.b32 	%r364, 7;
	@%p183 bra 	$L__BB2_192;
	setp.gt.s32 	%p184, %r117, 6999;
	mov.b32 	%r364, 6;
	@%p184 bra 	$L__BB2_192;
	setp.gt.s32 	%p185, %r117, 5999;
	mov.b32 	%r364, 5;
	@%p185 bra 	$L__BB2_192;
	setp.gt.s32 	%p186, %r117, 4999;
	mov.b32 	%r364, 4;
	@%p186 bra 	$L__BB2_192;
	setp.gt.s32 	%p187, %r117, 3999;
	mov.b32 	%r364, 3;
	@%p187 bra 	$L__BB2_192;
	setp.gt.s32 	%p188, %r117, 2999;
	mov.b32 	%r364, 2;
	@%p188 bra 	$L__BB2_192;
	setp.gt.s32 	%p189, %r117, 1999;
	setp.lt.s32 	%p190, %r117, 1000;
	selp.s32 	%r318, -1, 0, %p190;
	selp.b32 	%r364, 1, %r318, %p189;
$L__BB2_192:
	cvta.to.global.u64 	%rd55, %rd6;
	add.s64 	%rd57, %rd55, %rd53;
	st.global.u32 	[%rd57], %r364;
$L__BB2_193:
	ret;

}


// ===== COMPILED SASS (sm_100) =====

	.target	sm_100

	.elftype	@"ET_EXEC"


//--------------------- .note.nv.tkinfo           --------------------------
	.section	.note.nv.tkinfo,"",@"SHT_NOTE"
	.sectionflags	@"SHF_NOTE_NV_TKINFO"
	.tkinfo
        /*0018*/ 	.word	0x00000002
        /*0030*/ 	.string	""
        /*0030*/ 	.string	"ptxas"
        /*0030*/ 	.string	"Cuda compilation tools, release 13.0, V13.0.88"
        /*0030*/ 	.string	"Build cuda_13.0.r13.0/compiler.36424714_0"
        /*0030*/ 	.string	"-arch sm_100 -m 64 "



//--------------------- .note.nv.cuinfo           --------------------------
	.section	.note.nv.cuinfo,"",@"SHT_NOTE"
	.sectionflags	@"SHF_NOTE_NV_CUINFO"
        /*0018*/ 	.short	0x0002
        /*001a*/ 	.short	0x0064
        /*001c*/ 	.short	0x0082
	.zero		2


//--------------------- .nv.info                  --------------------------
	.section	.nv.info,"",@"SHT_CUDA_INFO"
	.align	4


	//----- nvinfo : EIATTR_REGCOUNT
	.align		4
        /*0000*/ 	.byte	0x04, 0x2f
        /*0002*/ 	.short	(.L_4 - .L_3)
	.align		4
.L_3:
        /*0004*/ 	.word	index@(_Z20evaluate_hands_batchPiS_S_ii)
        /*0008*/ 	.word	0x0000001d


	//----- nvinfo : EIATTR_FRAME_SIZE
	.align		4
.L_4:
        /*000c*/ 	.byte	0x04, 0x11
        /*000e*/ 	.short	(.L_6 - .L_5)
	.align		4
.L_5:
        /*0010*/ 	.word	index@(_Z20evaluate_hands_batchPiS_S_ii)
        /*0014*/ 	.word	0x00000050


	//----- nvinfo : EIATTR_REGCOUNT
	.align		4
.L_6:
        /*0018*/ 	.byte	0x04, 0x2f
        /*001a*/ 	.short	(.L_8 - .L_7)
	.align		4
.L_7:
        /*001c*/ 	.word	index@(_Z34generate_and_evaluate_random_handsPyPiii)
        /*0020*/ 	.word	0x0000001d


	//----- nvinfo : EIATTR_FRAME_SIZE
	.align		4
.L_8:
        /*0024*/ 	.byte	0x04, 0x11
        /*0026*/ 	.short	(.L_10 - .L_9)
	.align		4
.L_9:
        /*0028*/ 	.word	index@(_Z34generate_and_evaluate_random_handsPyPiii)
        /*002c*/ 	.word	0x000000b0


	//----- nvinfo : EIATTR_REGCOUNT
	.align		4
.L_10:
        /*0030*/ 	.byte	0x04, 0x2f
        /*0032*/ 	.short	(.L_12 - .L_11)
	.align		4
.L_11:
        /*0034*/ 	.word	index@(_Z24evaluate_poker_scenariosPiS_S_PfS_i)
        /*0038*/ 	.word	0x0000001d


	//----- nvinfo : EIATTR_FRAME_SIZE
	.align		4
.L_12:
        /*003c*/ 	.byte	0x04, 0x11
        /*003e*/ 	.short	(.L_14 - .L_13)
	.align		4
.L_13:
        /*0040*/ 	.word	index@($__internal_0_$__cuda_sm3x_div_rn_noftz_f32_slowpath)
        /*0044*/ 	.word	0x00000050


	//----- nvinfo : EIATTR_FRAME_SIZE
	.align		4
.L_14:
        /*0048*/ 	.byte	0x04, 0x11
        /*004a*/ 	.short	(.L_16 - .L_15)
	.align		4
.L_15:
        /*004c*/ 	.word	index@(_Z24evaluate_poker_scenariosPiS_S_PfS_i)
        /*0050*/ 	.word	0x00000050


	//----- nvinfo : EIATTR_MIN_STACK_SIZE
	.align		4
.L_16:
        /*0054*/ 	.byte	0x04, 0x12
        /*0056*/ 	.short	(.L_18 - .L_17)
	.align		4
.L_17:
        /*0058*/ 	.word	index@(_Z24evaluate_poker_scenariosPiS_S_PfS_i)
        /*005c*/ 	.word	0x00000050


	//----- nvinfo : EIATTR_MIN_STACK_SIZE
	.align		4
.L_18:
        /*0060*/ 	.byte	0x04, 0x12
        /*0062*/ 	.short	(.L_20 - .L_19)
	.align		4
.L_19:
        /*0064*/ 	.word	index@(_Z34generate_and_evaluate_random_handsPyPiii)
        /*0068*/ 	.word	0x000000b0


	//----- nvinfo : EIATTR_MIN_STACK_SIZE
	.align		4
.L_20:
        /*006c*/ 	.byte	0x04, 0x12
        /*006e*/ 	.short	(.L_22 - .L_21)
	.align		4
.L_21:
        /*0070*/ 	.word	index@(_Z20evaluate_hands_batchPiS_S_ii)
        /*0074*/ 	.word	0x00000050
.L_22:


//--------------------- .nv.compat                --------------------------
	.section	.nv.compat,"",@"SHT_CUDA_COMPAT_INFO"
	.align	4
        /*0000*/ 	.byte	0x02, 0x09, 0x00, 0x00, 0x02, 0x02, 0x01, 0x00, 0x02, 0x05, 0x05, 0x00, 0x03, 0x07, 0x01, 0x01
        /*0010*/ 	.byte	0x02, 0x03, 0x00, 0x00, 0x02, 0x06, 0x01, 0x00, 0x04, 0x0b, 0x08, 0x00, 0x01, 0x00, 0x00, 0x00
        /*0020*/ 	.byte	0x00, 0x00, 0x00, 0x00


//--------------------- .nv.info._Z24evaluate_poker_scenariosPiS_S_PfS_i --------------------------
	.section	.nv.info._Z24evaluate_poker_scenariosPiS_S_PfS_i,"",@"SHT_CUDA_INFO"
	.sectionflags	@""
	.align	4


	//----- nvinfo : EIATTR_CUDA_API_VERSION
	.align		4
        /*0000*/ 	.byte	0x04, 0x37
        /*0002*/ 	.short	(.L_24 - .L_23)
.L_23:
        /*0004*/ 	.word	0x00000082


	//----- nvinfo : EIATTR_KPARAM_INFO
	.align		4
.L_24:
        /*0008*/ 	.byte	0x04, 0x17
        /*000a*/ 	.short	(.L_26 - .L_25)
.L_25:
        /*000c*/ 	.word	0x00000000
        /*0010*/ 	.short	0x0005
        /*0012*/ 	.short	0x0028
        /*0014*/ 	.byte	0x00, 0xf0, 0x11, 0x00


	//----- nvinfo : EIATTR_KPARAM_INFO
	.align		4
.L_26:
        /*0018*/ 	.byte	0x04, 0x17
        /*001a*/ 	.short	(.L_28 - .L_27)
.L_27:
        /*001c*/ 	.word	0x00000000
        /*0020*/ 	.short	0x0004
        /*0022*/ 	.short	0x0020
        /*0024*/ 	.byte	0x00, 0xf5, 0x21, 0x00


	//----- nvinfo : EIATTR_KPARAM_INFO
	.align		4
.L_28:
        /*0028*/ 	.byte	0x04, 0x17
        /*002a*/ 	.short	(.L_30 - .L_29)
.L_29:
        /*002c*/ 	.word	0x00000000
        /*0030*/ 	.short	0x0003
        /*0032*/ 	.short	0x0018
        /*0034*/ 	.byte	0x00, 0xf5, 0x21, 0x00


	//----- nvinfo : EIATTR_KPARAM_INFO
	.align		4
.L_30:
        /*0038*/ 	.byte	0x04, 0x17
        /*003a*/ 	.short	(.L_32 - .L_31)
.L_31:
        /*003c*/ 	.word	0x00000000
        /*0040*/ 	.short	0x0002
        /*0042*/ 	.short	0x0010
        /*0044*/ 	.byte	0x00, 0xf5, 0x21, 0x00


	//----- nvinfo : EIATTR_KPARAM_INFO
	.align		4
.L_32:
        /*0048*/ 	.byte	0x04, 0x17
        /*004a*/ 	.short	(.L_34 - .L_33)
.L_33:
        /*004c*/ 	.word	0x00000000
        /*0050*/ 	.short	0x0001
        /*0052*/ 	.short	0x0008
        /*0054*/ 	.byte	0x00, 0xf5, 0x21, 0x00


	//----- nvinfo : EIATTR_KPARAM_INFO
	.align		4
.L_34:
        /*0058*/ 	.byte	0x04, 0x17
        /*005a*/ 	.short	(.L_36 - .L_35)
.L_35:
        /*005c*/ 	.word	0x00000000
        /*0060*/ 	.short	0x0000
        /*0062*/ 	.short	0x0000
        /*0064*/ 	.byte	0x00, 0xf5, 0x21, 0x00


	//----- nvinfo : EIATTR_SPARSE_MMA_MASK
	.align		4
.L_36:
        /*0068*/ 	.byte	0x03, 0x50
        /*006a*/ 	.short	0x0000


	//----- nvinfo : EIATTR_MAXREG_COUNT
	.align		4
        /*006c*/ 	.byte	0x03, 0x1b
        /*006e*/ 	.short	0x00ff


	//----- nvinfo : EIATTR_MERCURY_ISA_VERSION
	.align		4
        /*0070*/ 	.byte	0x03, 0x5f
        /*0072*/ 	.short	0x0101


	//----- nvinfo : EIATTR_VRC_CTA_INIT_COUNT
	.align		4
        /*0074*/ 	.byte	0x02, 0x4a
	.zero		1
	.zero		1


	//----- nvinfo : EIATTR_EXIT_INSTR_OFFSETS
	.align		4
        /*0078*/ 	.byte	0x04, 0x1c
        /*007a*/ 	.short	(.L_38 - .L_37)


	//   ....[0]....
.L_37:
        /*007c*/ 	.word	0x00000080


	//   ....[1]....
        /*0080*/ 	.word	0x00002ca0


	//----- nvinfo : EIATTR_INDIRECT_BRANCH_TARGETS
	.align		4
.L_38:
        /*0084*/ 	.byte	0x04, 0x34
        /*0086*/ 	.short	(.L_40 - .L_39)


	//   ....[0]....
.L_39:
        /*0088*/ 	.word	.L_x_185@srel
        /*008c*/ 	.short	0x0
        /*008e*/ 	.short	0x0
        /*0090*/ 	.word	0x3
        /*0094*/ 	.word	.L_x_186@srel
        /*0098*/ 	.word	.L_x_187@srel
        /*009c*/ 	.word	.L_x_188@srel


	//   ....[1]....
        /*00a0*/ 	.word	.L_x_189@srel
        /*00a4*/ 	.short	0x0
        /*00a6*/ 	.short	0x0
        /*00a8*/ 	.word	0x3
        /*00ac*/ 	.word	.L_x_190@srel
        /*00b0*/ 	.word	.L_x_191@srel
        /*00b4*/ 	.word	.L_x_192@srel


	//   ....[2]....
        /*00b8*/ 	.word	.L_x_193@srel
        /*00bc*/ 	.short	0x0
        /*00be*/ 	.short	0x0
        /*00c0*/ 	.word	0x3
        /*00c4*/ 	.word	.L_x_194@srel
        /*00c8*/ 	.word	.L_x_195@srel
        /*00cc*/ 	.word	.L_x_196@srel


	//   ....[3]....
        /*00d0*/ 	.word	.L_x_197@srel
        /*00d4*/ 	.short	0x0
        /*00d6*/ 	.short	0x0
        /*00d8*/ 	.word	0x3
        /*00dc*/ 	.word	.L_x_198@srel
        /*00e0*/ 	.word	.L_x_199@srel
        /*00e4*/ 	.word	.L_x_200@srel


	//   ....[4]....
        /*00e8*/ 	.word	.L_x_201@srel
        /*00ec*/ 	.short	0x0
        /*00ee*/ 	.short	0x0
        /*00f0*/ 	.word	0x3
        /*00f4*/ 	.word	.L_x_202@srel
        /*00f8*/ 	.word	.L_x_203@srel
        /*00fc*/ 	.word	.L_x_204@srel


	//   ....[5]....
        /*0100*/ 	.word	.L_x_205@srel
        /*0104*/ 	.short	0x0
        /*0106*/ 	.short	0x0
        /*0108*/ 	.word	0x3
        /*010c*/ 	.word	.L_x_206@srel
        /*0110*/ 	.word	.L_x_207@srel
        /*0114*/ 	.word	.L_x_208@srel


	//   ....[6]....
        /*0118*/ 	.word	.L_x_209@srel
        /*011c*/ 	.short	0x0
        /*011e*/ 	.short	0x0
        /*0120*/ 	.word	0x3
        /*0124*/ 	.word	.L_x_210@srel
        /*0128*/ 	.word	.L_x_211@srel
        /*012c*/ 	.word	.L_x_212@srel


	//   ....[7]....
        /*0130*/ 	.word	.L_x_213@srel
        /*0134*/ 	.short	0x0
        /*0136*/ 	.short	0x0
        /*0138*/ 	.word	0x3
        /*013c*/ 	.word	.L_x_214@srel
        /*0140*/ 	.word	.L_x_215@srel
        /*0144*/ 	.word	.L_x_216@srel


	//   ....[8]....
        /*0148*/ 	.word	.L_x_217@srel
        /*014c*/ 	.short	0x0
        /*014e*/ 	.short	0x0
        /*0150*/ 	.word	0x3
        /*0154*/ 	.word	.L_x_218@srel
        /*0158*/ 	.word	.L_x_219@srel
        /*015c*/ 	.word	.L_x_220@srel


	//   ....[9]....
        /*0160*/ 	.word	.L_x_221@srel
        /*0164*/ 	.short	0x0
        /*0166*/ 	.short	0x0
        /*0168*/ 	.word	0x3
        /*016c*/ 	.word	.L_x_222@srel
        /*0170*/ 	.word	.L_x_223@srel
        /*0174*/ 	.word	.L_x_224@srel


	//   ....[10]....
        /*0178*/ 	.word	.L_x_225@srel
        /*017c*/ 	.short	0x0
        /*017e*/ 	.short	0x0
        /*0180*/ 	.word	0x3
        /*0184*/ 	.word	.L_x_226@srel
        /*0188*/ 	.word	.L_x_227@srel
        /*018c*/ 	.word	.L_x_228@srel


	//----- nvinfo : EIATTR_CRS_STACK_SIZE
	.align		4
.L_40:
        /*0190*/ 	.byte	0x04, 0x1e
        /*0192*/ 	.short	(.L_42 - .L_41)
.L_41:
        /*0194*/ 	.word	0x00000000


	//----- nvinfo : EIATTR_CBANK_PARAM_SIZE
	.align		4
.L_42:
        /*0198*/ 	.byte	0x03, 0x19
        /*019a*/ 	.short	0x002c


	//----- nvinfo : EIATTR_PARAM_CBANK
	.align		4
        /*019c*/ 	.byte	0x04, 0x0a
        /*019e*/ 	.short	(.L_44 - .L_43)
	.align		4
.L_43:
        /*01a0*/ 	.word	index@(.nv.constant0._Z24evaluate_poker_scenariosPiS_S_PfS_i)
        /*01a4*/ 	.short	0x0380
        /*01a6*/ 	.short	0x002c


	//----- nvinfo : EIATTR_SW_WAR
	.align		4
.L_44:
        /*01a8*/ 	.byte	0x04, 0x36
        /*01aa*/ 	.short	(.L_46 - .L_45)
.L_45:
        /*01ac*/ 	.word	0x00000008
.L_46:


//--------------------- .nv.info._Z34generate_and_evaluate_random_handsPyPiii --------------------------
	.section	.nv.info._Z34generate_and_evaluate_random_handsPyPiii,"",@"SHT_CUDA_INFO"
	.sectionflags	@""
	.align	4


	//----- nvinfo : EIATTR_CUDA_API_VERSION
	.align		4
        /*0000*/ 	.byte	0x04, 0x37
        /*0002*/ 	.short	(.L_48 - .L_47)
.L_47:
        /*0004*/ 	.word	0x00000082


	//----- nvinfo : EIATTR_KPARAM_INFO
	.align		4
.L_48:
        /*0008*/ 	.byte	0x04, 0x17
        /*000a*/ 	.short	(.L_50 - .L_49)
.L_49:
        /*000c*/ 	.word	0x00000000
        /*0010*/ 	.short	0x0003
        /*0012*/ 	.short	0x0014
        /*0014*/ 	.byte	0x00, 0xf0, 0x11, 0x00


	//----- nvinfo : EIATTR_KPARAM_INFO
	.align		4
.L_50:
        /*0018*/ 	.byte	0x04, 0x17
        /*001a*/ 	.short	(.L_52 - .L_51)
.L_51:
        /*001c*/ 	.word	0x00000000
        /*0020*/ 	.short	0x0002
        /*0022*/ 	.short	0x0010
        /*0024*/ 	.byte	0x00, 0xf0, 0x11, 0x00


	//----- nvinfo : EIATTR_KPARAM_INFO
	.align		4
.L_52:
        /*0028*/ 	.byte	0x04, 0x17
        /*002a*/ 	.short	(.L_54 - .L_53)
.L_53:
        /*002c*/ 	.word	0x00000000
        /*0030*/ 	.short	0x0001
        /*0032*/ 	.short	0x0008
        /*0034*/ 	.byte	0x00, 0xf5, 0x21, 0x00


	//----- nvinfo : EIATTR_KPARAM_INFO
	.align		4
.L_54:
        /*0038*/ 	.byte	0x04, 0x17
        /*003a*/ 	.short	(.L_56 - .L_55)
.L_55:
        /*003c*/ 	.word	0x00000000
        /*0040*/ 	.short	0x0000
        /*0042*/ 	.short	0x0000
        /*0044*/ 	.byte	0x00, 0xf5, 0x21, 0x00


	//----- nvinfo : EIATTR_SPARSE_MMA_MASK
	.align		4
.L_56:
        /*0048*/ 	.byte	0x03, 0x50
        /*004a*/ 	.short	0x0000


	//----- nvinfo : EIATTR_MAXREG_COUNT
	.align		4
        /*004c*/ 	.byte	0x03, 0x1b
        /*004e*/ 	.short	0x00ff


	//----- nvinfo : EIATTR_MERCURY_ISA_VERSION
	.align		4
        /*0050*/ 	.byte	0x03, 0x5f
        /*0052*/ 	.short	0x0101


	//----- nvinfo : EIATTR_VRC_CTA_INIT_COUNT
	.align		4
        /*0054*/ 	.byte	0x02, 0x4a
	.zero		1
	.zero		1


	//----- nvinfo : EIATTR_EXIT_INSTR_OFFSETS
	.align		4
        /*0058*/ 	.byte	0x04, 0x1c
        /*005a*/ 	.short	(.L_58 - .L_57)


	//   ....[0]....
.L_57:
        /*005c*/ 	.word	0x00000080


	//   ....[1]....
        /*0060*/ 	.word	0x00005290


	//----- nvinfo : EIATTR_INDIRECT_BRANCH_TARGETS
	.align		4
.L_58:
        /*0064*/ 	.byte	0x04, 0x34
        /*0066*/ 	.short	(.L_60 - .L_59)


	//   ....[0]....
.L_59:
        /*0068*/ 	.word	.L_x_229@srel
        /*006c*/ 	.short	0x0
        /*006e*/ 	.short	0x0
        /*0070*/ 	.word	0x3
        /*0074*/ 	.word	.L_x_230@srel
        /*0078*/ 	.word	.L_x_231@srel
        /*007c*/ 	.word	.L_x_232@srel


	//   ....[1]....
        /*0080*/ 	.word	.L_x_233@srel
        /*0084*/ 	.short	0x0
        /*0086*/ 	.short	0x0
        /*0088*/ 	.word	0x3
        /*008c*/ 	.word	.L_x_234@srel
        /*0090*/ 	.word	.L_x_235@srel
        /*0094*/ 	.word	.L_x_236@srel


	//   ....[2]....
        /*0098*/ 	.word	.L_x_237@srel
        /*009c*/ 	.short	0x0
        /*009e*/ 	.short	0x0
        /*00a0*/ 	.word	0x3
        /*00a4*/ 	.word	.L_x_238@srel
        /*00a8*/ 	.word	.L_x_239@srel
        /*00ac*/ 	.word	.L_x_240@srel


	//   ....[3]....
        /*00b0*/ 	.word	.L_x_241@srel
        /*00b4*/ 	.short	0x0
        /*00b6*/ 	.short	0x0
        /*00b8*/ 	.word	0x3
        /*00bc*/ 	.word	.L_x_242@srel
        /*00c0*/ 	.word	.L_x_243@srel
        /*00c4*/ 	.word	.L_x_244@srel


	//   ....[4]....
        /*00c8*/ 	.word	.L_x_245@srel
        /*00cc*/ 	.short	0x0
        /*00ce*/ 	.short	0x0
        /*00d0*/ 	.word	0x3
        /*00d4*/ 	.word	.L_x_246@srel
        /*00d8*/ 	.word	.L_x_247@srel
        /*00dc*/ 	.word	.L_x_248@srel


	//   ....[5]....
        /*00e0*/ 	.word	.L_x_249@srel
        /*00e4*/ 	.short	0x0
        /*00e6*/ 	.short	0x0
        /*00e8*/ 	.word	0x3
        /*00ec*/ 	.word	.L_x_250@srel
        /*00f0*/ 	.word	.L_x_251@srel
        /*00f4*/ 	.word	.L_x_252@srel


	//   ....[6]....
        /*00f8*/ 	.word	.L_x_253@srel
        /*00fc*/ 	.short	0x0
        /*00fe*/ 	.short	0x0
        /*0100*/ 	.word	0x3
        /*0104*/ 	.word	.L_x_254@srel
        /*0108*/ 	.word	.L_x_255@srel
        /*010c*/ 	.word	.L_x_256@srel


	//   ....[7]....
        /*0110*/ 	.word	.L_x_257@srel
        /*0114*/ 	.short	0x0
        /*0116*/ 	.short	0x0
        /*0118*/ 	.word	0x3
        /*011c*/ 	.word	.L_x_258@srel
        /*0120*/ 	.word	.L_x_259@srel
        /*0124*/ 	.word	.L_x_260@srel


	//   ....[8]....
        /*0128*/ 	.word	.L_x_261@srel
        /*012c*/ 	.short	0x0
        /*012e*/ 	.short	0x0
        /*0130*/ 	.word	0x3
        /*0134*/ 	.word	.L_x_262@srel
        /*0138*/ 	.word	.L_x_263@srel
        /*013c*/ 	.word	.L_x_264@srel


	//   ....[9]....
        /*0140*/ 	.word	.L_x_265@srel
        /*0144*/ 	.short	0x0
        /*0146*/ 	.short	0x0
        /*0148*/ 	.word	0x3
        /*014c*/ 	.word	.L_x_266@srel
        /*0150*/ 	.word	.L_x_267@srel
        /*0154*/ 	.word	.L_x_268@srel


	//   ....[10]....
        /*0158*/ 	.word	.L_x_269@srel
        /*015c*/ 	.short	0x0
        /*015e*/ 	.short	0x0
        /*0160*/ 	.word	0x3
        /*0164*/ 	.word	.L_x_270@srel
        /*0168*/ 	.word	.L_x_271@srel
        /*016c*/ 	.word	.L_x_272@srel


	//----- nvinfo : EIATTR_CRS_STACK_SIZE
	.align		4
.L_60:
        /*0170*/ 	.byte	0x04, 0x1e
        /*0172*/ 	.short	(.L_62 - .L_61)
.L_61:
        /*0174*/ 	.word	0x00000000


	//----- nvinfo : EIATTR_CBANK_PARAM_SIZE
	.align		4
.L_62:
        /*0178*/ 	.byte	0x03, 0x19
        /*017a*/ 	.short	0x0018


	//----- nvinfo : EIATTR_PARAM_CBANK
	.align		4
        /*017c*/ 	.byte	0x04, 0x0a
        /*017e*/ 	.short	(.L_64 - .L_63)
	.align		4
.L_63:
        /*0180*/ 	.word	index@(.nv.constant0._Z34generate_and_evaluate_random_handsPyPiii)
        /*0184*/ 	.short	0x0380
        /*0186*/ 	.short	0x0018


	//----- nvinfo : EIATTR_SW_WAR
	.align		4
.L_64:
        /*0188*/ 	.byte	0x04, 0x36
        /*018a*/ 	.short	(.L_66 - .L_65)
.L_65:
        /*018c*/ 	.word	0x00000008
.L_66:


//--------------------- .nv.info._Z20evaluate_hands_batchPiS_S_ii --------------------------
	.section	.nv.info._Z20evaluate_hands_batchPiS_S_ii,"",@"SHT_CUDA_INFO"
	.sectionflags	@""
	.align	4


	//----- nvinfo : EIATTR_CUDA_API_VERSION
	.align		4
        /*0000*/ 	.byte	0x04, 0x37
        /*0002*/ 	.short	(.L_68 - .L_67)
.L_67:
        /*0004*/ 	.word	0x00000082


	//----- nvinfo : EIATTR_KPARAM_INFO
	.align		4
.L_68:
        /*0008*/ 	.byte	0x04, 0x17
        /*000a*/ 	.short	(.L_70 - .L_69)
.L_69:
        /*000c*/ 	.word	0x00000000
        /*0010*/ 	.short	0x0004
        /*0012*/ 	.short	0x001c
        /*0014*/ 	.byte	0x00, 0xf0, 0x11, 0x00


	//----- nvinfo : EIATTR_KPARAM_INFO
	.align		4
.L_70:
        /*0018*/ 	.byte	0x04, 0x17
        /*001a*/ 	.short	(.L_72 - .L_71)
.L_71:
        /*001c*/ 	.word	0x00000000
        /*0020*/ 	.short	0x0003
        /*0022*/ 	.short	0x0018
        /*0024*/ 	.byte	0x00, 0xf0, 0x11, 0x00


	//----- nvinfo : EIATTR_KPARAM_INFO
	.align		4
.L_72:
        /*0028*/ 	.byte	0x04, 0x17
        /*002a*/ 	.short	(.L_74 - .L_73)
.L_73:
        /*002c*/ 	.word	0x00000000
        /*0030*/ 	.short	0x0002
        /*0032*/ 	.short	0x0010
        /*0034*/ 	.byte	0x00, 0xf5, 0x21, 0x00


	//----- nvinfo : EIATTR_KPARAM_INFO
	.align		4
.L_74:
        /*0038*/ 	.byte	0x04, 0x17
        /*003a*/ 	.short	(.L_76 - .L_75)
.L_75:
        /*003c*/ 	.word	0x00000000
        /*0040*/ 	.short	0x0001
        /*0042*/ 	.short	0x0008
        /*0044*/ 	.byte	0x00, 0xf5, 0x21, 0x00


	//----- nvinfo : EIATTR_KPARAM_INFO
	.align		4
.L_76:
        /*0048*/ 	.byte	0x04, 0x17
        /*004a*/ 	.short	(.L_78 - .L_77)
.L_77:
        /*004c*/ 	.word	0x00000000
        /*0050*/ 	.short	0x0000
        /*0052*/ 	.short	0x0000
        /*0054*/ 	.byte	0x00, 0xf5, 0x21, 0x00


	//----- nvinfo : EIATTR_SPARSE_MMA_MASK
	.align		4
.L_78:
        /*0058*/ 	.byte	0x03, 0x50
        /*005a*/ 	.short	0x0000


	//----- nvinfo : EIATTR_MAXREG_COUNT
	.align		4
        /*005c*/ 	.byte	0x03, 0x1b
        /*005e*/ 	.short	0x00ff


	//----- nvinfo : EIATTR_MERCURY_ISA_VERSION
	.align		4
        /*0060*/ 	.byte	0x03, 0x5f
        /*0062*/ 	.short	0x0101


	//----- nvinfo : EIATTR_VRC_CTA_INIT_COUNT
	.align		4
        /*0064*/ 	.byte	0x02, 0x4a
	.zero		1
	.zero		1


	//----- nvinfo : EIATTR_EXIT_INSTR_OFFSETS
	.align		4
        /*0068*/ 	.byte	0x04, 0x1c
        /*006a*/ 	.short	(.L_80 - .L_79)


	//   ....[0]....
.L_79:
        /*006c*/ 	.word	0x00000080


	//   ....[1]....
        /*0070*/ 	.word	0x00002cf0


	//----- nvinfo : EIATTR_INDIRECT_BRANCH_TARGETS
	.align		4
.L_80:
        /*0074*/ 	.byte	0x04, 0x34
        /*0076*/ 	.short	(.L_82 - .L_81)


	//   ....[0]....
.L_81:
        /*0078*/ 	.word	.L_x_273@srel
        /*007c*/ 	.short	0x0
        /*007e*/ 	.short	0x0
        /*0080*/ 	.word	0x3
        /*0084*/ 	.word	.L_x_274@srel
        /*0088*/ 	.word	.L_x_275@srel
        /*008c*/ 	.word	.L_x_276@srel


	//   ....[1]....
        /*0090*/ 	.word	.L_x_277@srel
        /*0094*/ 	.short	0x0
        /*0096*/ 	.short	0x0
        /*0098*/ 	.word	0x3
        /*009c*/ 	.word	.L_x_278@srel
        /*00a0*/ 	.word	.L_x_279@srel
        /*00a4*/ 	.word	.L_x_280@srel


	//   ....[2]....
        /*00a8*/ 	.word	.L_x_281@srel
        /*00ac*/ 	.short	0x0
        /*00ae*/ 	.short	0x0
        /*00b0*/ 	.word	0x3
        /*00b4*/ 	.word	.L_x_282@srel
        /*00b8*/ 	.word	.L_x_283@srel
        /*00bc*/ 	.word	.L_x_284@srel


	//   ....[3]....
        /*00c0*/ 	.word	.L_x_285@srel
        /*00c4*/ 	.short	0x0
        /*00c6*/ 	.short	0x0
        /*00c8*/ 	.word	0x3
        /*00cc*/ 	.word	.L_x_286@srel
        /*00d0*/ 	.word	.L_x_287@srel
        /*00d4*/ 	.word	.L_x_288@srel


	//   ....[4]....
        /*00d8*/ 	.word	.L_x_289@srel
        /*00dc*/ 	.short	0x0
        /*00de*/ 	.short	0x0
        /*00e0*/ 	.word	0x3
        /*00e4*/ 	.word	.L_x_290@srel
        /*00e8*/ 	.word	.L_x_291@srel
        /*00ec*/ 	.word	.L_x_292@srel


	//   ....[5]....
        /*00f0*/ 	.word	.L_x_293@srel
        /*00f4*/ 	.short	0x0
        /*00f6*/ 	.short	0x0
        /*00f8*/ 	.word	0x3
        /*00fc*/ 	.word	.L_x_294@srel
        /*0100*/ 	.word	.L_x_295@srel
        /*0104*/ 	.word	.L_x_296@srel


	//   ....[6]....
        /*0108*/ 	.word	.L_x_297@srel
        /*010c*/ 	.short	0x0
        /*010e*/ 	.short	0x0
        /*0110*/ 	.word	0x3
        /*0114*/ 	.word	.L_x_298@srel
        /*0118*/ 	.word	.L_x_299@srel
        /*011c*/ 	.word	.L_x_300@srel


	//   ....[7]....
        /*0120*/ 	.word	.L_x_301@srel
        /*0124*/ 	.short	0x0
        /*0126*/ 	.short	0x0
        /*0128*/ 	.word	0x3
        /*012c*/ 	.word	.L_x_302@srel
        /*0130*/ 	.word	.L_x_303@srel
        /*0134*/ 	.word	.L_x_304@srel


	//   ....[8]....
        /*0138*/ 	.word	.L_x_305@srel
        /*013c*/ 	.short	0x0
        /*013e*/ 	.short	0x0
        /*0140*/ 	.word	0x3
        /*0144*/ 	.word	.L_x_306@srel
        /*0148*/ 	.word	.L_x_307@srel
        /*014c*/ 	.word	.L_x_308@srel


	//   ....[9]....
        /*0150*/ 	.word	.L_x_309@srel
        /*0154*/ 	.short	0x0
        /*0156*/ 	.short	0x0
        /*0158*/ 	.word	0x3
        /*015c*/ 	.word	.L_x_310@srel
        /*0160*/ 	.word	.L_x_311@srel
        /*0164*/ 	.word	.L_x_312@srel


	//   ....[10]....
        /*0168*/ 	.word	.L_x_313@srel
        /*016c*/ 	.short	0x0
        /*016e*/ 	.short	0x0
        /*0170*/ 	.word	0x3
        /*0174*/ 	.word	.L_x_314@srel
        /*0178*/ 	.word	.L_x_315@srel
        /*017c*/ 	.word	.L_x_316@srel


	//----- nvinfo : EIATTR_CRS_STACK_SIZE
	.align		4
.L_82:
        /*0180*/ 	.byte	0x04, 0x1e
        /*0182*/ 	.short	(.L_84 - .L_83)
.L_83:
        /*0184*/ 	.word	0x00000000


	//----- nvinfo : EIATTR_CBANK_PARAM_SIZE
	.align		4
.L_84:
        /*0188*/ 	.byte	0x03, 0x19
        /*018a*/ 	.short	0x0020


	//----- nvinfo : EIATTR_PARAM_CBANK
	.align		4
        /*018c*/ 	.byte	0x04, 0x0a
        /*018e*/ 	.short	(.L_86 - .L_85)
	.align		4
.L_85:
        /*0190*/ 	.word	index@(.nv.constant0._Z20evaluate_hands_batchPiS_S_ii)
        /*0194*/ 	.short	0x0380
        /*0196*/ 	.short	0x0020


	//----- nvinfo : EIATTR_SW_WAR
	.align		4
.L_86:
        /*0198*/ 	.byte	0x04, 0x36
        /*019a*/ 	.short	(.L_88 - .L_87)
.L_87:
        /*019c*/ 	.word	0x00000008
.L_88:


//--------------------- .nv.callgraph             --------------------------
	.section	.nv.callgraph,"",@"SHT_CUDA_CALLGRAPH"
	.align	4
	.sectionentsize	8
	.align		4
        /*0000*/ 	.word	0x00000000
	.align		4
        /*0004*/ 	.word	0xffffffff
	.align		4
        /*0008*/ 	.word	0x00000000
	.align		4
        /*000c*/ 	.word	0xfffffffe
	.align		4
        /*0010*/ 	.word	0x00000000
	.align		4
        /*0014*/ 	.word	0xfffffffd
	.align		4
        /*0018*/ 	.word	0x00000000
	.align		4
        /*001c*/ 	.word	0xfffffffc


//--------------------- .nv.constant3             --------------------------
	.section	.nv.constant3,"a",@progbits
	.align	4
.nv.constant3:
	.type		RANK_TABLE,@object
	.size		RANK_TABLE,(SUIT_TABLE - RANK_TABLE)
RANK_TABLE:
        /*0000*/ 	.byte	0x00, 0x00, 0x00, 0x00, 0x00, 0x00, 0x00, 0x00, 0x00, 0x00, 0x00, 0x00, 0x00, 0x00, 0x00, 0x00
        /* <DEDUP_REMOVED lines=12> */
	.type		SUIT_TABLE,@object
	.size		SUIT_TABLE,(PRIME_RANKS - SUIT_TABLE)
SUIT_TABLE:
        /* <DEDUP_REMOVED lines=13> */
	.type		PRIME_RANKS,@object
	.size		PRIME_RANKS,(.L_2 - PRIME_RANKS)
PRIME_RANKS:
        /*01a0*/ 	.byte	0x02, 0x00, 0x00, 0x00, 0x03, 0x00, 0x00, 0x00, 0x05, 0x00, 0x00, 0x00, 0x07, 0x00, 0x00, 0x00
        /*01b0*/ 	.byte	0x0b, 0x00, 0x00, 0x00, 0x0d, 0x00, 0x00, 0x00, 0x11, 0x00, 0x00, 0x00, 0x13, 0x00, 0x00, 0x00
        /*01c0*/ 	.byte	0x17, 0x00, 0x00, 0x00, 0x1d, 0x00, 0x00, 0x00, 0x1f, 0x00, 0x00, 0x00, 0x25, 0x00, 0x00, 0x00
        /*01d0*/ 	.byte	0x29, 0x00, 0x00, 0x00
.L_2:


//--------------------- .nv.constant2._Z24evaluate_poker_scenariosPiS_S_PfS_i --------------------------
	.section	.nv.constant2._Z24evaluate_poker_scenariosPiS_S_PfS_i,"a",@progbits
	.sectionflags	@""
	.align	4
.nv.constant2._Z24evaluate_poker_scenariosPiS_S_PfS_i:
        /* <DEDUP_REMOVED lines=8> */
        /*0080*/ 	.byte	0x00, 0x14, 0x00, 0x00


//--------------------- .nv.constant2._Z34generate_and_evaluate_random_handsPyPiii --------------------------
	.section	.nv.constant2._Z34generate_and_evaluate_random_handsPyPiii,"a",@progbits
	.sectionflags	@""
	.align	4
.nv.constant2._Z34generate_and_evaluate_random_handsPyPiii:
        /* <DEDUP_REMOVED lines=9> */


//--------------------- .nv.constant2._Z20evaluate_hands_batchPiS_S_ii --------------------------
	.section	.nv.constant2._Z20evaluate_hands_batchPiS_S_ii,"a",@progbits
	.sectionflags	@""
	.align	4
.nv.constant2._Z20evaluate_hands_batchPiS_S_ii:
        /* <DEDUP_REMOVED lines=9> */


//--------------------- .text._Z24evaluate_poker_scenariosPiS_S_PfS_i --------------------------
	.section	.text._Z24evaluate_poker_scenariosPiS_S_PfS_i,"ax",@progbits
	.align	128
        .global         _Z24evaluate_poker_scenariosPiS_S_PfS_i
        .type           _Z24evaluate_poker_scenariosPiS_S_PfS_i,@function
        .size           _Z24evaluate_poker_scenariosPiS_S_PfS_i,(.L_x_317 - _Z24evaluate_poker_scenariosPiS_S_PfS_i)
        .other          _Z24evaluate_poker_scenariosPiS_S_PfS_i,@"STO_CUDA_ENTRY STV_DEFAULT"
_Z24evaluate_poker_scenariosPiS_S_PfS_i:
.text._Z24evaluate_poker_scenariosPiS_S_PfS_i:
[----:B------:R-:W0:Y:S01]  /*0000*/  LDC R1, c[0x0][0x37c] ;  /* 0x0000df00ff017b82 */ /* 0x000e220000000800 */
[----:B------:R-:W1:Y:S07]  /*0010*/  S2R R3, SR_TID.X ;  /* 0x0000000000037919 */ /* 0x000e6e0000002100 */
[----:B------:R-:W1:Y:S01]  /*0020*/  S2UR UR4, SR_CTAID.X ;  /* 0x00000000000479c3 */ /* 0x000e620000002500 */
[----:B------:R-:W2:Y:S01]  /*0030*/  LDCU UR5, c[0x0][0x3a8] ;  /* 0x00007500ff0577ac */ /* 0x000ea20008000800 */
[----:B0-----:R-:W-:-:S06]  /*0040*/  VIADD R1, R1, 0xffffffb0 ;  /* 0xffffffb001017836 */ /* 0x001fcc0000000000 */
[----:B------:R-:W1:Y:S02]  /*0050*/  LDC R20, c[0x0][0x360] ;  /* 0x0000d800ff147b82 */ /* 0x000e640000000800 */
[----:B-1----:R-:W-:-:S05]  /*0060*/  IMAD R20, R20, UR4, R3 ;  /* 0x0000000414147c24 */ /* 0x002fca000f8e0203 */
[----:B--2---:R-:W-:-:S13]  /*0070*/  ISETP.GE.AND P0, PT, R20, UR5, PT ;  /* 0x0000000514007c0c */ /* 0x004fda000bf06270 */
[----:B------:R-:W-:Y:S05]  /*0080*/  @P0 EXIT ;  /* 0x000000000000094d */ /* 0x000fea0003800000 */
[----:B------:R-:W0:Y:S01]  /*0090*/  LDC.64 R6, c[0x0][0x380] ;  /* 0x0000e000ff067b82 */ /* 0x000e220000000a00 */
[----:B------:R-:W1:Y:S01]  /*00a0*/  LDCU.64 UR6, c[0x0][0x358] ;  /* 0x00006b00ff0677ac */ /* 0x000e620008000a00 */
[----:B------:R-:W-:-:S04]  /*00b0*/  IMAD.SHL.U32 R3, R20, 0x2, RZ ;  /* 0x0000000214037824 */ /* 0x000fc800078e00ff */
[----:B0-----:R-:W-:-:S05]  /*00c0*/  IMAD.WIDE R6, R3, 0x4, R6 ;  /* 0x0000000403067825 */ /* 0x001fca00078e0206 */
[----:B-1----:R-:W2:Y:S04]  /*00d0*/  LDG.E R10, desc[UR6][R6.64] ;  /* 0x00000006060a7981 */ /* 0x002ea8000c1e1900 */
[----:B------:R-:W3:Y:S04]  /*00e0*/  LDG.E R9, desc[UR6][R6.64+0x4] ;  /* 0x0000040606097981 */ /* 0x000ee8000c1e1900 */
[----:B------:R-:W-:Y:S04]  /*00f0*/  STL.128 [R1], RZ ;  /* 0x000000ff01007387 */ /* 0x000fe80000100c00 */
[----:B------:R-:W-:Y:S04]  /*0100*/  STL.128 [R1+0x10], RZ ;  /* 0x000010ff01007387 */ /* 0x000fe80000100c00 */
[----:B------:R-:W-:Y:S04]  /*0110*/  STL.128 [R1+0x20], RZ ;  /* 0x000020ff01007387 */ /* 0x000fe80000100c00 */
[----:B------:R-:W-:Y:S01]  /*0120*/  STL [R1+0x30], RZ ;  /* 0x000030ff01007387 */ /* 0x000fe20000100800 */
[----:B--2---:R-:W-:-:S13]  /*0130*/  ISETP.GT.U32.AND P0, PT, R10, 0x33, PT ;  /* 0x000000330a00780c */ /* 0x004fda0003f04070 */
[----:B------:R-:W-:-:S05]  /*0140*/  @!P0 LOP3.LUT R0, R10, 0xfffffffc, RZ, 0xc0, !PT ;  /* 0xfffffffc0a008812 */ /* 0x000fca00078ec0ff */
[----:B------:R-:W-:-:S05]  /*0150*/  @!P0 IMAD.IADD R11, R1, 0x1, R0 ;  /* 0x00000001010b8824 */ /* 0x000fca00078e0200 */
[----:B------:R-:W2:Y:S01]  /*0160*/  @!P0 LDL R4, [R11] ;  /* 0x000000000b048983 */ /* 0x000ea20000100800 */
[----:B------:R-:W0:Y:S01]  /*0170*/  LDC.64 R2, c[0x0][0x388] ;  /* 0x0000e200ff027b82 */ /* 0x000e220000000a00 */
[----:B---3--:R-:W-:-:S13]  /*0180*/  ISETP.GT.U32.AND P1, PT, R9, 0x33, PT ;  /* 0x000000330900780c */ /* 0x008fda0003f24070 */
[----:B------:R-:W-:Y:S01]  /*0190*/  @!P1 LOP3.LUT R6, R9, 0xfffffffc, RZ, 0xc0, !PT ;  /* 0xfffffffc09069812 */ /* 0x000fe200078ec0ff */
[----:B0-----:R-:W3:Y:S04]  /*01a0*/  LDG.E R0, desc[UR6][R2.64] ;  /* 0x0000000602007981 */ /* 0x001ee8000c1e1900 */
[----:B------:R-:W-:Y:S01]  /*01b0*/  @!P1 IMAD.IADD R7, R1, 0x1, R6 ;  /* 0x0000000101079824 */ /* 0x000fe200078e0206 */
[----:B------:R-:W4:Y:S01]  /*01c0*/  LDG.E R8, desc[UR6][R2.64+0x4] ;  /* 0x0000040602087981 */ /* 0x000f22000c1e1900 */
[----:B--2---:R-:W-:-:S05]  /*01d0*/  @!P0 VIADD R4, R4, 0x1 ;  /* 0x0000000104048836 */ /* 0x004fca0000000000 */
[----:B------:R0:W-:Y:S04]  /*01e0*/  @!P0 STL [R11], R4 ;  /* 0x000000040b008387 */ /* 0x0001e80000100800 */
[----:B------:R-:W2:Y:S01]  /*01f0*/  @!P1 LDL R5, [R7] ;  /* 0x0000000007059983 */ /* 0x000ea20000100800 */
[----:B---3--:R-:W-:-:S13]  /*0200*/  ISETP.GT.U32.AND P2, PT, R0, 0x33, PT ;  /* 0x000000330000780c */ /* 0x008fda0003f44070 */
[----:B------:R-:W-:-:S05]  /*0210*/  @!P2 LOP3.LUT R6, R0, 0xfffffffc, RZ, 0xc0, !PT ;  /* 0xfffffffc0006a812 */ /* 0x000fca00078ec0ff */
[----:B------:R-:W-:Y:S02]  /*0220*/  @!P2 IMAD.IADD R14, R1, 0x1, R6 ;  /* 0x00000001010ea824 */ /* 0x000fe400078e0206 */
[----:B--2---:R-:W-:Y:S01]  /*0230*/  @!P1 VIADD R12, R5, 0x1 ;  /* 0x00000001050c9836 */ /* 0x004fe20000000000 */
[C---:B----4-:R-:W-:Y:S01]  /*0240*/  ISETP.GT.U32.AND P3, PT, R8.reuse, 0x33, PT ;  /* 0x000000330800780c */ /* 0x050fe20003f64070 */
[----:B------:R-:W2:Y:S04]  /*0250*/  LDG.E R5, desc[UR6][R2.64+0x8] ;  /* 0x0000080602057981 */ /* 0x000ea8000c1e1900 */
[----:B------:R1:W-:Y:S04]  /*0260*/  @!P1 STL [R7], R12 ;  /* 0x0000000c07009387 */ /* 0x0003e80000100800 */
[----:B------:R-:W3:Y:S04]  /*0270*/  @!P2 LDL R6, [R14] ;  /* 0x000000000e06a983 */ /* 0x000ee80000100800 */
[----:B0-----:R-:W-:Y:S01]  /*0280*/  @!P3 LOP3.LUT R4, R8, 0xfffffffc, RZ, 0xc0, !PT ;  /* 0xfffffffc0804b812 */ /* 0x001fe200078ec0ff */
[----:B-1----:R-:W4:Y:S04]  /*0290*/  LDG.E R7, desc[UR6][R2.64+0x10] ;  /* 0x0000100602077981 */ /* 0x002f28000c1e1900 */
[----:B------:R-:W-:-:S02]  /*02a0*/  @!P3 IMAD.IADD R16, R1, 0x1, R4 ;  /* 0x000000010110b824 */ /* 0x000fc400078e0204 */
[----:B---3--:R-:W-:Y:S01]  /*02b0*/  @!P2 VIADD R11, R6, 0x1 ;  /* 0x00000001060ba836 */ /* 0x008fe20000000000 */
[C---:B--2---:R-:W-:Y:S01]  /*02c0*/  ISETP.GT.U32.AND P4, PT, R5.reuse, 0x33, PT ;  /* 0x000000330500780c */ /* 0x044fe20003f84070 */
[----:B------:R-:W2:Y:S04]  /*02d0*/  LDG.E R6, desc[UR6][R2.64+0xc] ;  /* 0x00000c0602067981 */ /* 0x000ea8000c1e1900 */
[----:B------:R0:W-:Y:S04]  /*02e0*/  @!P2 STL [R14], R11 ;  /* 0x0000000b0e00a387 */ /* 0x0001e80000100800 */
[----:B------:R-:W3:Y:S04]  /*02f0*/  @!P3 LDL R13, [R16] ;  /* 0x00000000100db983 */ /* 0x000ee80000100800 */
[----:B------:R-:W-:-:S05]  /*0300*/  @!P4 LOP3.LUT R4, R5, 0xfffffffc, RZ, 0xc0, !PT ;  /* 0xfffffffc0504c812 */ /* 0x000fca00078ec0ff */
[----:B------:R-:W-:Y:S02]  /*0310*/  @!P4 IMAD.IADD R17, R1, 0x1, R4 ;  /* 0x000000010111c824 */ /* 0x000fe400078e0204 */
[----:B---3--:R-:W-:-:S05]  /*0320*/  @!P3 VIADD R13, R13, 0x1 ;  /* 0x000000010d0db836 */ /* 0x008fca0000000000 */
[----:B------:R1:W-:Y:S04]  /*0330*/  @!P3 STL [R16], R13 ;  /* 0x0000000d1000b387 */ /* 0x0003e80000100800 */
[----:B------:R-:W3:Y:S01]  /*0340*/  @!P4 LDL R12, [R17] ;  /* 0x00000000110cc983 */ /* 0x000ee20000100800 */
[----:B--2---:R-:W-:-:S13]  /*0350*/  ISETP.GT.U32.AND P5, PT, R6, 0x33, PT ;  /* 0x000000330600780c */ /* 0x004fda0003fa4070 */
[----:B------:R-:W-:-:S05]  /*0360*/  @!P5 LOP3.LUT R4, R6, 0xfffffffc, RZ, 0xc0, !PT ;  /* 0xfffffffc0604d812 */ /* 0x000fca00078ec0ff */
[----:B0-----:R-:W-:Y:S02]  /*0370*/  @!P5 IMAD.IADD R14, R1, 0x1, R4 ;  /* 0x00000001010ed824 */ /* 0x001fe400078e0204 */
[----:B---3--:R-:W-:-:S05]  /*0380*/  @!P4 VIADD R12, R12, 0x1 ;  /* 0x000000010c0cc836 */ /* 0x008fca0000000000 */
[----:B------:R-:W-:Y:S04]  /*0390*/  @!P4 STL [R17], R12 ;  /* 0x0000000c1100c387 */ /* 0x000fe80000100800 */
[----:B------:R-:W2:Y:S01]  /*03a0*/  @!P5 LDL R11, [R14] ;  /* 0x000000000e0bd983 */ /* 0x000ea20000100800 */
[----:B----4-:R-:W-:-:S13]  /*03b0*/  ISETP.GT.U32.AND P6, PT, R7, 0x33, PT ;  /* 0x000000330700780c */ /* 0x010fda0003fc4070 */
[----:B------:R-:W-:-:S05]  /*03c0*/  @!P6 LOP3.LUT R4, R7, 0xfffffffc, RZ, 0xc0, !PT ;  /* 0xfffffffc0704e812 */ /* 0x000fca00078ec0ff */
[----:B------:R-:W-:Y:S02]  /*03d0*/  @!P6 IMAD.IADD R15, R1, 0x1, R4 ;  /* 0x00000001010fe824 */ /* 0x000fe400078e0204 */
[----:B--2---:R-:W-:-:S05]  /*03e0*/  @!P5 VIADD R11, R11, 0x1 ;  /* 0x000000010b0bd836 */ /* 0x004fca0000000000 */
[----:B------:R-:W-:Y:S04]  /*03f0*/  @!P5 STL [R14], R11 ;  /* 0x0000000b0e00d387 */ /* 0x000fe80000100800 */
[----:B------:R-:W2:Y:S01]  /*0400*/  @!P6 LDL R3, [R15] ;  /* 0x000000000f03e983 */ /* 0x000ea20000100800 */
[----:B------:R-:W-:-:S05]  /*0410*/  @!P0 IMAD.SHL.U32 R2, R10, 0x4, RZ ;  /* 0x000000040a028824 */ /* 0x000fca00078e00ff */
[----:B------:R-:W-:-:S05]  /*0420*/  @!P0 LOP3.LUT R2, R2, 0xc, RZ, 0xc0, !PT ;  /* 0x0000000c02028812 */ /* 0x000fca00078ec0ff */
[----:B-1----:R-:W-:Y:S02]  /*0430*/  @!P0 IMAD.IADD R13, R1, 0x1, R2 ;  /* 0x00000001010d8824 */ /* 0x002fe400078e0202 */
[----:B--2---:R-:W-:-:S05]  /*0440*/  @!P6 VIADD R10, R3, 0x1 ;  /* 0x00000001030ae836 */ /* 0x004fca0000000000 */
[----:B------:R0:W-:Y:S04]  /*0450*/  @!P6 STL [R15], R10 ;  /* 0x0000000a0f00e387 */ /* 0x0001e80000100800 */
[----:B------:R-:W-:Y:S04]  /*0460*/  STL.128 [R1+0x40], RZ ;  /* 0x000040ff01007387 */ /* 0x000fe80000100c00 */
[----:B------:R-:W2:Y:S01]  /*0470*/  @!P0 LDL R2, [R13+0x40] ;  /* 0x000040000d028983 */ /* 0x000ea20000100800 */
[----:B------:R-:W-:-:S05]  /*0480*/  @!P1 IMAD.SHL.U32 R3, R9, 0x4, RZ ;  /* 0x0000000409039824 */ /* 0x000fca00078e00ff */
[----:B------:R-:W-:-:S05]  /*0490*/  @!P1 LOP3.LUT R4, R3, 0xc, RZ, 0xc0, !PT ;  /* 0x0000000c03049812 */ /* 0x000fca00078ec0ff */
[----:B------:R-:W-:Y:S02]  /*04a0*/  @!P1 IMAD.IADD R4, R1, 0x1, R4 ;  /* 0x0000000101049824 */ /* 0x000fe400078e0204 */
[----:B--2---:R-:W-:-:S05]  /*04b0*/  @!P0 VIADD R2, R2, 0x1 ;  /* 0x0000000102028836 */ /* 0x004fca0000000000 */
[----:B------:R1:W-:Y:S04]  /*04c0*/  @!P0 STL [R13+0x40], R2 ;  /* 0x000040020d008387 */ /* 0x0003e80000100800 */
[----:B------:R-:W2:Y:S01]  /*04d0*/  @!P1 LDL R3, [R4+0x40] ;  /* 0x0000400004039983 */ /* 0x000ea20000100800 */
[----:B------:R-:W-:-:S05]  /*04e0*/  @!P2 IMAD.SHL.U32 R0, R0, 0x4, RZ ;  /* 0x000000040000a824 */ /* 0x000fca00078e00ff */
[----:B------:R-:W-:-:S05]  /*04f0*/  @!P2 LOP3.LUT R0, R0, 0xc, RZ, 0xc0, !PT ;  /* 0x0000000c0000a812 */ /* 0x000fca00078ec0ff */
[----:B0-----:R-:W-:Y:S02]  /*0500*/  @!P2 IMAD.IADD R10, R1, 0x1, R0 ;  /* 0x00000001010aa824 */ /* 0x001fe400078e0200 */
[----:B--2---:R-:W-:-:S05]  /*0510*/  @!P1 VIADD R3, R3, 0x1 ;  /* 0x0000000103039836 */ /* 0x004fca0000000000 */
[----:B------:R0:W-:Y:S04]  /*0520*/  @!P1 STL [R4+0x40], R3 ;  /* 0x0000400304009387 */ /* 0x0001e80000100800 */
[----:B------:R-:W2:Y:S01]  /*0530*/  @!P2 LDL R9, [R10+0x40] ;  /* 0x000040000a09a983 */ /* 0x000ea20000100800 */
[----:B------:R-:W-:-:S05]  /*0540*/  @!P3 IMAD.SHL.U32 R0, R8, 0x4, RZ ;  /* 0x000000040800b824 */ /* 0x000fca00078e00ff */
[----:B------:R-:W-:-:S05]  /*0550*/  @!P3 LOP3.LUT R0, R0, 0xc, RZ, 0xc0, !PT ;  /* 0x0000000c0000b812 */ /* 0x000fca00078ec0ff */
[----:B------:R-:W-:Y:S02]  /*0560*/  @!P3 IMAD.IADD R11, R1, 0x1, R0 ;  /* 0x00000001010bb824 */ /* 0x000fe400078e0200 */
[----:B--2---:R-:W-:-:S05]  /*0570*/  @!P2 VIADD R9, R9, 0x1 ;  /* 0x000000010909a836 */ /* 0x004fca0000000000 */
[----:B------:R2:W-:Y:S04]  /*0580*/  @!P2 STL [R10+0x40], R9 ;  /* 0x000040090a00a387 */ /* 0x0005e80000100800 */
[----:B-1----:R-:W3:Y:S01]  /*0590*/  @!P3 LDL R2, [R11+0x40] ;  /* 0x000040000b02b983 */ /* 0x002ee20000100800 */
[----:B------:R-:W-:-:S05]  /*05a0*/  @!P4 IMAD.SHL.U32 R0, R5, 0x4, RZ ;  /* 0x000000040500c824 */ /* 0x000fca00078e00ff */
[----:B------:R-:W-:-:S05]  /*05b0*/  @!P4 LOP3.LUT R0, R0, 0xc, RZ, 0xc0, !PT ;  /* 0x0000000c0000c812 */ /* 0x000fca00078ec0ff */
[----:B------:R-:W-:Y:S02]  /*05c0*/  @!P4 IMAD.IADD R8, R1, 0x1, R0 ;  /* 0x000000010108c824 */ /* 0x000fe400078e0200 */
[----:B---3--:R-:W-:-:S05]  /*05d0*/  @!P3 VIADD R2, R2, 0x1 ;  /* 0x000000010202b836 */ /* 0x008fca0000000000 */
[----:B------:R1:W-:Y:S04]  /*05e0*/  @!P3 STL [R11+0x40], R2 ;  /* 0x000040020b00b387 */ /* 0x0003e80000100800 */
[----:B0-----:R-:W3:Y:S01]  /*05f0*/  @!P4 LDL R3, [R8+0x40] ;  /* 0x000040000803c983 */ /* 0x001ee20000100800 */
[----:B------:R-:W-:-:S05]  /*0600*/  @!P5 IMAD.SHL.U32 R0, R6, 0x4, RZ ;  /* 0x000000040600d824 */ /* 0x000fca00078e00ff */
[----:B------:R-:W-:-:S05]  /*0610*/  @!P5 LOP3.LUT R0, R0, 0xc, RZ, 0xc0, !PT ;  /* 0x0000000c0000d812 */ /* 0x000fca00078ec0ff */
[----:B--2---:R-:W-:Y:S02]  /*0620*/  @!P5 IMAD.IADD R9, R1, 0x1, R0 ;  /* 0x000000010109d824 */ /* 0x004fe400078e0200 */
[----:B---3--:R-:W-:-:S05]  /*0630*/  @!P4 VIADD R3, R3, 0x1 ;  /* 0x000000010303c836 */ /* 0x008fca0000000000 */
[----:B------:R0:W-:Y:S04]  /*0640*/  @!P4 STL [R8+0x40], R3 ;  /* 0x000040030800c387 */ /* 0x0001e80000100800 */
[----:B------:R-:W2:Y:S01]  /*0650*/  @!P5 LDL R4, [R9+0x40] ;  /* 0x000040000904d983 */ /* 0x000ea20000100800 */
[----:B------:R-:W-:-:S05]  /*0660*/  @!P6 IMAD.SHL.U32 R0, R7, 0x4, RZ ;  /* 0x000000040700e824 */ /* 0x000fca00078e00ff */
[----:B------:R-:W-:-:S05]  /*0670*/  @!P6 LOP3.LUT R0, R0, 0xc, RZ, 0xc0, !PT ;  /* 0x0000000c0000e812 */ /* 0x000fca00078ec0ff */
[----:B------:R-:W-:Y:S02]  /*0680*/  @!P6 IMAD.IADD R6, R1, 0x1, R0 ;  /* 0x000000010106e824 */ /* 0x000fe400078e0200 */
[----:B--2---:R-:W-:-:S05]  /*0690*/  @!P5 VIADD R4, R4, 0x1 ;  /* 0x000000010404d836 */ /* 0x004fca0000000000 */
[----:B------:R0:W-:Y:S04]  /*06a0*/  @!P5 STL [R9+0x40], R4 ;  /* 0x000040040900d387 */ /* 0x0001e80000100800 */
[----:B------:R-:W2:Y:S02]  /*06b0*/  @!P6 LDL R0, [R6+0x40] ;  /* 0x000040000600e983 */ /* 0x000ea40000100800 */
[----:B--2---:R-:W-:-:S05]  /*06c0*/  @!P6 VIADD R5, R0, 0x1 ;  /* 0x000000010005e836 */ /* 0x004fca0000000000 */
[----:B------:R0:W-:Y:S04]  /*06d0*/  @!P6 STL [R6+0x40], R5 ;  /* 0x000040050600e387 */ /* 0x0001e80000100800 */
[----:B------:R-:W2:Y:S01]  /*06e0*/  LDL.128 R12, [R1] ;  /* 0x00000000010c7983 */ /* 0x000ea20000100c00 */
[----:B------:R-:W-:Y:S01]  /*06f0*/  BSSY.RECONVERGENT B0, `(.L_x_0) ;  /* 0x0000011000007945 */ /* 0x000fe20003800200 */
[----:B------:R-:W-:Y:S02]  /*0700*/  IMAD.MOV.U32 R0, RZ, RZ, RZ ;  /* 0x000000ffff007224 */ /* 0x000fe400078e00ff */
[----:B------:R-:W-:Y:S02]  /*0710*/  IMAD.MOV.U32 R16, RZ, RZ, RZ ;  /* 0x000000ffff107224 */ /* 0x000fe400078e00ff */
[----:B-1----:R-:W-:Y:S01]  /*0720*/  IMAD.MOV.U32 R2, RZ, RZ, RZ ;  /* 0x000000ffff027224 */ /* 0x002fe200078e00ff */
[----:B--2---:R-:W-:-:S02]  /*0730*/  ISETP.GE.AND P0, PT, R12, 0x2, PT ;  /* 0x000000020c00780c */ /* 0x004fc40003f06270 */
[----:B------:R-:W-:-:S11]  /*0740*/  ISETP.GE.AND P2, PT, R13, 0x2, PT ;  /* 0x000000020d00780c */ /* 0x000fd60003f46270 */
[----:B0-----:R-:W-:Y:S05]  /*0750*/  @!P0 BRA `(.L_x_1) ;  /* 0x0000000000288947 */ /* 0x001fea0003800000 */
[----:B------:R-:W-:Y:S01]  /*0760*/  ISETP.NE.AND P0, PT, R12, 0x2, PT ;  /* 0x000000020c00780c */ /* 0x000fe20003f05270 */
[----:B------:R-:W-:-:S12]  /*0770*/  IMAD.MOV.U32 R2, RZ, RZ, 0x1 ;  /* 0x00000001ff027424 */ /* 0x000fd800078e00ff */
[----:B------:R-:W-:Y:S05]  /*0780*/  @!P0 BRA `(.L_x_1) ;  /* 0x00000000001c8947 */ /* 0x000fea0003800000 */
[----:B------:R-:W-:Y:S01]  /*0790*/  ISETP.NE.AND P0, PT, R12, 0x3, PT ;  /* 0x000000030c00780c */ /* 0x000fe20003f05270 */
[----:B------:R-:W-:-:S12]  /*07a0*/  IMAD.MOV.U32 R2, RZ, RZ, RZ ;  /* 0x000000ffff027224 */ /* 0x000fd800078e00ff */
[----:B------:R-:W-:Y:S01]  /*07b0*/  @P0 ISETP.NE.AND P1, PT, R12, 0x4, PT ;  /* 0x000000040c00080c */ /* 0x000fe20003f25270 */
[----:B------:R-:W-:Y:S02]  /*07c0*/  @P0 IMAD.MOV.U32 R16, RZ, RZ, RZ ;  /* 0x000000ffff100224 */ /* 0x000fe400078e00ff */
[----:B------:R-:W-:Y:S01]  /*07d0*/  @!P0 IMAD.MOV.U32 R16, RZ, RZ, 0x1 ;  /* 0x00000001ff108424 */ /* 0x000fe200078e00ff */
[----:B------:R-:W-:Y:S01]  /*07e0*/  @P0 SEL R0, RZ, 0x1, P1 ;  /* 0x00000001ff000807 */ /* 0x000fe20000800000 */
[----:B------:R-:W-:-:S08]  /*07f0*/  @!P0 IMAD.MOV.U32 R0, RZ, RZ, RZ ;  /* 0x000000ffff008224 */ /* 0x000fd000078e00ff */
.L_x_1:
[----:B------:R-:W-:Y:S05]  /*0800*/  BSYNC.RECONVERGENT B0 ;  /* 0x0000000000007941 */ /* 0x000fea0003800200 */
.L_x_0:
[----:B------:R-:W-:Y:S01]  /*0810*/  BSSY.RECONVERGENT B0, `(.L_x_2) ;  /* 0x0000011000007945 */ /* 0x000fe20003800200 */
[----:B------:R-:W-:-:S03]  /*0820*/  VIADD R24, R1, 0x40 ;  /* 0x0000004001187836 */ /* 0x000fc60000000000 */
[----:B------:R-:W-:Y:S05]  /*0830*/  @!P2 BRA `(.L_x_3) ;  /* 0x000000000038a947 */ /* 0x000fea0003800000 */
[----:B------:R-:W-:-:S05]  /*0840*/  IMAD.MOV.U32 R4, RZ, RZ, -0x2 ;  /* 0xfffffffeff047424 */ /* 0x000fca00078e00ff */
[----:B------:R-:W-:-:S05]  /*0850*/  VIADDMNMX.U32 R3, R13, R4, 0x2, PT ;  /* 0x000000020d037446 */ /* 0x000fca0003800004 */
[----:B------:R-:W-:-:S04]  /*0860*/  IMAD.SHL.U32 R3, R3, 0x4, RZ ;  /* 0x0000000403037824 */ /* 0x000fc800078e00ff */
[----:B------:R-:W0:Y:S02]  /*0870*/  LDC R4, c[0x2][R3] ;  /* 0x0080000003047b82 */ /* 0x000e240000000800 */
[----:B0-----:R-:W-:-:S04]  /*0880*/  SHF.R.S32.HI R5, RZ, 0x1f, R4 ;  /* 0x0000001fff057819 */ /* 0x001fc80000011404 */
.L_x_185:
[----:B------:R-:W-:Y:S05]  /*0890*/  BRX R4 -0x8a0                                                           (*"BRANCH_TARGETS .L_x_186,.L_x_187,.L_x_188"*) ;  /* 0xfffffff404d87949 */ /* 0x000fea000383ffff */
.L_x_188:
[----:B------:R-:W-:Y:S01]  /*08a0*/  ISETP.NE.AND P0, PT, R13, 0x4, PT ;  /* 0x000000040d00780c */ /* 0x000fe20003f05270 */
[----:B------:R-:W-:-:S12]  /*08b0*/  VIADD R3, R0, 0x1 ;  /* 0x0000000100037836 */ /* 0x000fd80000000000 */
[----:B------:R-:W-:-:S04]  /*08c0*/  @P0 IMAD.MOV R3, RZ, RZ, R0 ;  /* 0x000000ffff030224 */ /* 0x000fc800078e0200 */
[----:B------:R-:W-:Y:S01]  /*08d0*/  IMAD.MOV.U32 R0, RZ, RZ, R3 ;  /* 0x000000ffff007224 */ /* 0x000fe200078e0003 */
[----:B------:R-:W-:Y:S06]  /*08e0*/  BRA `(.L_x_3) ;  /* 0x00000000000c7947 */ /* 0x000fec0003800000 */
.L_x_187:
[----:B------:R-:W-:Y:S01]  /*08f0*/  VIADD R16, R16, 0x1 ;  /* 0x0000000110107836 */ /* 0x000fe20000000000 */
[----:B------:R-:W-:Y:S06]  /*0900*/  BRA `(.L_x_3) ;  /* 0x0000000000047947 */ /* 0x000fec0003800000 */
.L_x_186:
[----:B------:R-:W-:-:S07]  /*0910*/  VIADD R2, R2, 0x1 ;  /* 0x0000000102027836 */ /* 0x000fce0000000000 */
.L_x_3:
[----:B------:R-:W-:Y:S05]  /*0920*/  BSYNC.RECONVERGENT B0 ;  /* 0x0000000000007941 */ /* 0x000fea0003800200 */
.L_x_2:
[----:B------:R-:W-:Y:S01]  /*0930*/  ISETP.GE.AND P0, PT, R14, 0x2, PT ;  /* 0x000000020e00780c */ /* 0x000fe20003f06270 */
[----:B------:R-:W-:-:S12]  /*0940*/  BSSY.RECONVERGENT B0, `(.L_x_4) ;  /* 0x0000010000007945 */ /* 0x000fd80003800200 */
[----:B------:R-:W-:Y:S05]  /*0950*/  @!P0 BRA `(.L_x_5) ;  /* 0x0000000000388947 */ /* 0x000fea0003800000 */
[----:B------:R-:W-:-:S05]  /*0960*/  IMAD.MOV.U32 R3, RZ, RZ, -0x2 ;  /* 0xfffffffeff037424 */ /* 0x000fca00078e00ff */
[----:B------:R-:W-:-:S05]  /*0970*/  VIADDMNMX.U32 R3, R14, R3, 0x2, PT ;  /* 0x000000020e037446 */ /* 0x000fca0003800003 */
[----:B------:R-:W-:-:S04]  /*0980*/  IMAD.SHL.U32 R3, R3, 0x4, RZ ;  /* 0x0000000403037824 */ /* 0x000fc800078e00ff */
[----:B------:R-:W0:Y:S02]  /*0990*/  LDC R4, c[0x2][R3+0xc] ;  /* 0x0080030003047b82 */ /* 0x000e240000000800 */
[----:B0-----:R-:W-:-:S04]  /*09a0*/  SHF.R.S32.HI R5, RZ, 0x1f, R4 ;  /* 0x0000001fff057819 */ /* 0x001fc80000011404 */
.L_x_189:
[----:B------:R-:W-:Y:S05]  /*09b0*/  BRX R4 -0x9c0                                                           (*"BRANCH_TARGETS .L_x_190,.L_x_191,.L_x_192"*) ;  /* 0xfffffff404907949 */ /* 0x000fea000383ffff */
.L_x_192:
[----:B------:R-:W-:Y:S01]  /*09c0*/  ISETP.NE.AND P0, PT, R14, 0x4, PT ;  /* 0x000000040e00780c */ /* 0x000fe20003f05270 */
[----:B------:R-:W-:-:S12]  /*09d0*/  VIADD R3, R0, 0x1 ;  /* 0x0000000100037836 */ /* 0x000fd80000000000 */
[----:B------:R-:W-:-:S04]  /*09e0*/  @P0 IMAD.MOV R3, RZ, RZ, R0 ;  /* 0x000000ffff030224 */ /* 0x000fc800078e0200 */
[----:B------:R-:W-:Y:S01]  /*09f0*/  IMAD.MOV.U32 R0, RZ, RZ, R3 ;  /* 0x000000ffff007224 */ /* 0x000fe200078e0003 */
[----:B------:R-:W-:Y:S06]  /*0a00*/  BRA `(.L_x_5) ;  /* 0x00000000000c7947 */ /* 0x000fec0003800000 */
.L_x_191:
[----:B------:R-:W-:Y:S01]  /*0a10*/  VIADD R16, R16, 0x1 ;  /* 0x0000000110107836 */ /* 0x000fe20000000000 */
[----:B------:R-:W-:Y:S06]  /*0a20*/  BRA `(.L_x_5) ;  /* 0x0000000000047947 */ /* 0x000fec0003800000 */
.L_x_190:
[----:B------:R-:W-:-:S07]  /*0a30*/  VIADD R2, R2, 0x1 ;  /* 0x0000000102027836 */ /* 0x000fce0000000000 */
.L_x_5:
[----:B------:R-:W-:Y:S05]  /*0a40*/  BSYNC.RECONVERGENT B0 ;  /* 0x0000000000007941 */ /* 0x000fea0003800200 */
.L_x_4:
        /* <DEDUP_REMOVED lines=8> */
.L_x_193:
[----:B------:R-:W-:Y:S05]  /*0ad0*/  BRX R4 -0xae0                                                           (*"BRANCH_TARGETS .L_x_194,.L_x_195,.L_x_196"*) ;  /* 0xfffffff404487949 */ /* 0x000fea000383ffff */
.L_x_196:
[----:B------:R-:W-:Y:S01]  /*0ae0*/  ISETP.NE.AND P0, PT, R15, 0x4, PT ;  /* 0x000000040f00780c */ /* 0x000fe20003f05270 */
[----:B------:R-:W-:-:S12]  /*0af0*/  VIADD R3, R0, 0x1 ;  /* 0x0000000100037836 */ /* 0x000fd80000000000 */
[----:B------:R-:W-:-:S04]  /*0b00*/  @P0 IMAD.MOV R3, RZ, RZ, R0 ;  /* 0x000000ffff030224 */ /* 0x000fc800078e0200 */
[----:B------:R-:W-:Y:S01]  /*0b10*/  IMAD.MOV.U32 R0, RZ, RZ, R3 ;  /* 0x000000ffff007224 */ /* 0x000fe200078e0003 */
[----:B------:R-:W-:Y:S06]  /*0b20*/  BRA `(.L_x_7) ;  /* 0x00000000000c7947 */ /* 0x000fec0003800000 */
.L_x_195:
[----:B------:R-:W-:Y:S01]  /*0b30*/  VIADD R16, R16, 0x1 ;  /* 0x0000000110107836 */ /* 0x000fe20000000000 */
[----:B------:R-:W-:Y:S06]  /*0b40*/  BRA `(.L_x_7) ;  /* 0x0000000000047947 */ /* 0x000fec0003800000 */
.L_x_194:
[----:B------:R-:W-:-:S07]  /*0b50*/  VIADD R2, R2, 0x1 ;  /* 0x0000000102027836 */ /* 0x000fce0000000000 */
.L_x_7:
[----:B------:R-:W-:Y:S05]  /*0b60*/  BSYNC.RECONVERGENT B0 ;  /* 0x0000000000007941 */ /* 0x000fea0003800200 */
.L_x_6:
[----:B------:R-:W2:Y:S01]  /*0b70*/  LDL.128 R8, [R1+0x10] ;  /* 0x0000100001087983 */ /* 0x000ea20000100c00 */
[----:B------:R-:W-:Y:S01]  /*0b80*/  BSSY.RECONVERGENT B0, `(.L_x_8) ;  /* 0x0000011000007945 */ /* 0x000fe20003800200 */
[----:B--2---:R-:W-:-:S13]  /*0b90*/  ISETP.GE.AND P0, PT, R8, 0x2, PT ;  /* 0x000000020800780c */ /* 0x004fda0003f06270 */
[----:B------:R-:W-:Y:S05]  /*0ba0*/  @!P0 BRA `(.L_x_9) ;  /* 0x0000000000388947 */ /* 0x000fea0003800000 */
[----:B------:R-:W-:-:S05]  /*0bb0*/  IMAD.MOV.U32 R3, RZ, RZ, -0x2 ;  /* 0xfffffffeff037424 */ /* 0x000fca00078e00ff */
[----:B------:R-:W-:-:S05]  /*0bc0*/  VIADDMNMX.U32 R3, R8, R3, 0x2, PT ;  /* 0x0000000208037446 */ /* 0x000fca0003800003 */
[----:B------:R-:W-:-:S04]  /*0bd0*/  IMAD.SHL.U32 R3, R3, 0x4, RZ ;  /* 0x0000000403037824 */ /* 0x000fc800078e00ff */
[----:B------:R-:W0:Y:S02]  /*0be0*/  LDC R4, c[0x2][R3+0x24] ;  /* 0x0080090003047b82 */ /* 0x000e240000000800 */
[----:B0-----:R-:W-:-:S04]  /*0bf0*/  SHF.R.S32.HI R5, RZ, 0x1f, R4 ;  /* 0x0000001fff057819 */ /* 0x001fc80000011404 */
.L_x_197:
[----:B------:R-:W-:Y:S05]  /*0c00*/  BRX R4 -0xc10                                                           (*"BRANCH_TARGETS .L_x_198,.L_x_199,.L_x_200"*) ;  /* 0xfffffff004fc7949 */ /* 0x000fea000383ffff */
.L_x_200:
[----:B------:R-:W-:Y:S01]  /*0c10*/  ISETP.NE.AND P0, PT, R8, 0x4, PT ;  /* 0x000000040800780c */ /* 0x000fe20003f05270 */
[----:B------:R-:W-:-:S12]  /*0c20*/  VIADD R3, R0, 0x1 ;  /* 0x0000000100037836 */ /* 0x000fd80000000000 */
[----:B------:R-:W-:-:S04]  /*0c30*/  @P0 IMAD.MOV R3, RZ, RZ, R0 ;  /* 0x000000ffff030224 */ /* 0x000fc800078e0200 */
[----:B------:R-:W-:Y:S01]  /*0c40*/  IMAD.MOV.U32 R0, RZ, RZ, R3 ;  /* 0x000000ffff007224 */ /* 0x000fe200078e0003 */
[----:B------:R-:W-:Y:S06]  /*0c50*/  BRA `(.L_x_9) ;  /* 0x00000000000c7947 */ /* 0x000fec0003800000 */
.L_x_199:
[----:B------:R-:W-:Y:S01]  /*0c60*/  VIADD R16, R16, 0x1 ;  /* 0x0000000110107836 */ /* 0x000fe20000000000 */
[----:B------:R-:W-:Y:S06]  /*0c70*/  BRA `(.L_x_9) ;  /* 0x0000000000047947 */ /* 0x000fec0003800000 */
.L_x_198:
[----:B------:R-:W-:-:S07]  /*0c80*/  VIADD R2, R2, 0x1 ;  /* 0x0000000102027836 */ /* 0x000fce0000000000 */
.L_x_9:
[----:B------:R-:W-:Y:S05]  /*0c90*/  BSYNC.RECONVERGENT B0 ;  /* 0x0000000000007941 */ /* 0x000fea0003800200 */
.L_x_8:
        /* <DEDUP_REMOVED lines=8> */
.L_x_201:
[----:B------:R-:W-:Y:S05]  /*0d20*/  BRX R4 -0xd30                                                           (*"BRANCH_TARGETS .L_x_202,.L_x_203,.L_x_204"*) ;  /* 0xfffffff004b47949 */ /* 0x000fea000383ffff */
.L_x_204:
[----:B------:R-:W-:Y:S01]  /*0d30*/  ISETP.NE.AND P0, PT, R9, 0x4, PT ;  /* 0x000000040900780c */ /* 0x000fe20003f05270 */
[----:B------:R-:W-:-:S12]  /*0d40*/  VIADD R3, R0, 0x1 ;  /* 0x0000000100037836 */ /* 0x000fd80000000000 */
[----:B------:R-:W-:-:S04]  /*0d50*/  @P0 IMAD.MOV R3, RZ, RZ, R0 ;  /* 0x000000ffff030224 */ /* 0x000fc800078e0200 */
[----:B------:R-:W-:Y:S01]  /*0d60*/  IMAD.MOV.U32 R0, RZ, RZ, R3 ;  /* 0x000000ffff007224 */ /* 0x000fe200078e0003 */
[----:B------:R-:W-:Y:S06]  /*0d70*/  BRA `(.L_x_11) ;  /* 0x00000000000c7947 */ /* 0x000fec0003800000 */
.L_x_203:
[----:B------:R-:W-:Y:S01]  /*0d80*/  VIADD R16, R16, 0x1 ;  /* 0x0000000110107836 */ /* 0x000fe20000000000 */
[----:B------:R-:W-:Y:S06]  /*0d90*/  BRA `(.L_x_11) ;  /* 0x0000000000047947 */ /* 0x000fec0003800000 */
.L_x_202:
[----:B------:R-:W-:-:S07]  /*0da0*/  VIADD R2, R2, 0x1 ;  /* 0x0000000102027836 */ /* 0x000fce0000000000 */
.L_x_11:
[----:B------:R-:W-:Y:S05]  /*0db0*/  BSYNC.RECONVERGENT B0 ;  /* 0x0000000000007941 */ /* 0x000fea0003800200 */
.L_x_10:
        /* <DEDUP_REMOVED lines=8> */
.L_x_205:
[----:B------:R-:W-:Y:S05]  /*0e40*/  BRX R4 -0xe50                                                           (*"BRANCH_TARGETS .L_x_206,.L_x_207,.L_x_208"*) ;  /* 0xfffffff0046c7949 */ /* 0x000fea000383ffff */
.L_x_208:
[----:B------:R-:W-:Y:S01]  /*0e50*/  ISETP.NE.AND P0, PT, R10, 0x4, PT ;  /* 0x000000040a00780c */ /* 0x000fe20003f05270 */
[----:B------:R-:W-:-:S12]  /*0e60*/  VIADD R3, R0, 0x1 ;  /* 0x0000000100037836 */ /* 0x000fd80000000000 */
[----:B------:R-:W-:-:S04]  /*0e70*/  @P0 IMAD.MOV R3, RZ, RZ, R0 ;  /* 0x000000ffff030224 */ /* 0x000fc800078e0200 */
[----:B------:R-:W-:Y:S01]  /*0e80*/  IMAD.MOV.U32 R0, RZ, RZ, R3 ;  /* 0x000000ffff007224 */ /* 0x000fe200078e0003 */
[----:B------:R-:W-:Y:S06]  /*0e90*/  BRA `(.L_x_13) ;  /* 0x00000000000c7947 */ /* 0x000fec0003800000 */
.L_x_207:
[----:B------:R-:W-:Y:S01]  /*0ea0*/  VIADD R16, R16, 0x1 ;  /* 0x0000000110107836 */ /* 0x000fe20000000000 */
[----:B------:R-:W-:Y:S06]  /*0eb0*/  BRA `(.L_x_13) ;  /* 0x0000000000047947 */ /* 0x000fec0003800000 */
.L_x_206:
[----:B------:R-:W-:-:S07]  /*0ec0*/  VIADD R2, R2, 0x1 ;  /* 0x0000000102027836 */ /* 0x000fce0000000000 */
.L_x_13:
[----:B------:R-:W-:Y:S05]  /*0ed0*/  BSYNC.RECONVERGENT B0 ;  /* 0x0000000000007941 */ /* 0x000fea0003800200 */
.L_x_12:
        /* <DEDUP_REMOVED lines=8> */
.L_x_209:
[----:B------:R-:W-:Y:S05]  /*0f60*/  BRX R4 -0xf70                                                           (*"BRANCH_TARGETS .L_x_210,.L_x_211,.L_x_212"*) ;  /* 0xfffffff004247949 */ /* 0x000fea000383ffff */
.L_x_212:
[----:B------:R-:W-:Y:S01]  /*0f70*/  ISETP.NE.AND P0, PT, R11, 0x4, PT ;  /* 0x000000040b00780c */ /* 0x000fe20003f05270 */
[----:B------:R-:W-:-:S12]  /*0f80*/  VIADD R3, R0, 0x1 ;  /* 0x0000000100037836 */ /* 0x000fd80000000000 */
[----:B------:R-:W-:-:S04]  /*0f90*/  @P0 IMAD.MOV R3, RZ, RZ, R0 ;  /* 0x000000ffff030224 */ /* 0x000fc800078e0200 */
[----:B------:R-:W-:Y:S01]  /*0fa0*/  IMAD.MOV.U32 R0, RZ, RZ, R3 ;  /* 0x000000ffff007224 */ /* 0x000fe200078e0003 */
[----:B------:R-:W-:Y:S06]  /*0fb0*/  BRA `(.L_x_15) ;  /* 0x00000000000c7947 */ /* 0x000fec0003800000 */
.L_x_211:
[----:B------:R-:W-:Y:S01]  /*0fc0*/  VIADD R16, R16, 0x1 ;  /* 0x0000000110107836 */ /* 0x000fe20000000000 */
[----:B------:R-:W-:Y:S06]  /*0fd0*/  BRA `(.L_x_15) ;  /* 0x0000000000047947 */ /* 0x000fec0003800000 */
.L_x_210:
[----:B------:R-:W-:-:S07]  /*0fe0*/  VIADD R2, R2, 0x1 ;  /* 0x0000000102027836 */ /* 0x000fce0000000000 */
.L_x_15:
[----:B------:R-:W-:Y:S05]  /*0ff0*/  BSYNC.RECONVERGENT B0 ;  /* 0x0000000000007941 */ /* 0x000fea0003800200 */
.L_x_14:
        /* <DEDUP_REMOVED lines=9> */
.L_x_213:
[----:B------:R-:W-:Y:S05]  /*1090*/  BRX R18 -0x10a0                                                         (*"BRANCH_TARGETS .L_x_214,.L_x_215,.L_x_216"*) ;  /* 0xffffffec12d87949 */ /* 0x000fea000383ffff */
.L_x_216:
[----:B------:R-:W-:Y:S01]  /*10a0*/  ISETP.NE.AND P0, PT, R4, 0x4, PT ;  /* 0x000000040400780c */ /* 0x000fe20003f05270 */
[----:B------:R-:W-:-:S12]  /*10b0*/  VIADD R3, R0, 0x1 ;  /* 0x0000000100037836 */ /* 0x000fd80000000000 */
[----:B------:R-:W-:-:S04]  /*10c0*/  @P0 IMAD.MOV R3, RZ, RZ, R0 ;  /* 0x000000ffff030224 */ /* 0x000fc800078e0200 */
[----:B------:R-:W-:Y:S01]  /*10d0*/  IMAD.MOV.U32 R0, RZ, RZ, R3 ;  /* 0x000000ffff007224 */ /* 0x000fe200078e0003 */
[----:B------:R-:W-:Y:S06]  /*10e0*/  BRA `(.L_x_17) ;  /* 0x00000000000c7947 */ /* 0x000fec0003800000 */
.L_x_215:
[----:B------:R-:W-:Y:S01]  /*10f0*/  VIADD R16, R16, 0x1 ;  /* 0x0000000110107836 */ /* 0x000fe20000000000 */
[----:B------:R-:W-:Y:S06]  /*1100*/  BRA `(.L_x_17) ;  /* 0x0000000000047947 */ /* 0x000fec0003800000 */
.L_x_214:
[----:B------:R-:W-:-:S07]  /*1110*/  VIADD R2, R2, 0x1 ;  /* 0x0000000102027836 */ /* 0x000fce0000000000 */
.L_x_17:
[----:B------:R-:W-:Y:S05]  /*1120*/  BSYNC.RECONVERGENT B0 ;  /* 0x0000000000007941 */ /* 0x000fea0003800200 */
.L_x_16:
        /* <DEDUP_REMOVED lines=8> */
.L_x_217:
[----:B------:R-:W-:Y:S05]  /*11b0*/  BRX R18 -0x11c0                                                         (*"BRANCH_TARGETS .L_x_218,.L_x_219,.L_x_220"*) ;  /* 0xffffffec12907949 */ /* 0x000fea000383ffff */
.L_x_220:
[----:B------:R-:W-:Y:S01]  /*11c0*/  ISETP.NE.AND P0, PT, R5, 0x4, PT ;  /* 0x000000040500780c */ /* 0x000fe20003f05270 */
[----:B------:R-:W-:-:S12]  /*11d0*/  VIADD R3, R0, 0x1 ;  /* 0x0000000100037836 */ /* 0x000fd80000000000 */
[----:B------:R-:W-:-:S04]  /*11e0*/  @P0 IMAD.MOV R3, RZ, RZ, R0 ;  /* 0x000000ffff030224 */ /* 0x000fc800078e0200 */
[----:B------:R-:W-:Y:S01]  /*11f0*/  IMAD.MOV.U32 R0, RZ, RZ, R3 ;  /* 0x000000ffff007224 */ /* 0x000fe200078e0003 */
[----:B------:R-:W-:Y:S06]  /*1200*/  BRA `(.L_x_19) ;  /* 0x00000000000c7947 */ /* 0x000fec0003800000 */
.L_x_219:
[----:B------:R-:W-:Y:S01]  /*1210*/  VIADD R16, R16, 0x1 ;  /* 0x0000000110107836 */ /* 0x000fe20000000000 */
[----:B------:R-:W-:Y:S06]  /*1220*/  BRA `(.L_x_19) ;  /* 0x0000000000047947 */ /* 0x000fec0003800000 */
.L_x_218:
[----:B------:R-:W-:-:S07]  /*1230*/  VIADD R2, R2, 0x1 ;  /* 0x0000000102027836 */ /* 0x000fce0000000000 */
.L_x_19:
[----:B------:R-:W-:Y:S05]  /*1240*/  BSYNC.RECONVERGENT B0 ;  /* 0x0000000000007941 */ /* 0x000fea0003800200 */
.L_x_18:
        /* <DEDUP_REMOVED lines=8> */
.L_x_221:
[----:B------:R-:W-:Y:S05]  /*12d0*/  BRX R18 -0x12e0                                                         (*"BRANCH_TARGETS .L_x_222,.L_x_223,.L_x_224"*) ;  /* 0xffffffec12487949 */ /* 0x000fea000383ffff */
.L_x_224:
[----:B------:R-:W-:Y:S01]  /*12e0*/  ISETP.NE.AND P0, PT, R6, 0x4, PT ;  /* 0x000000040600780c */ /* 0x000fe20003f05270 */
[----:B------:R-:W-:-:S12]  /*12f0*/  VIADD R3, R0, 0x1 ;  /* 0x0000000100037836 */ /* 0x000fd80000000000 */
[----:B------:R-:W-:-:S04]  /*1300*/  @P0 IMAD.MOV R3, RZ, RZ, R0 ;  /* 0x000000ffff030224 */ /* 0x000fc800078e0200 */
[----:B------:R-:W-:Y:S01]  /*1310*/  IMAD.MOV.U32 R0, RZ, RZ, R3 ;  /* 0x000000ffff007224 */ /* 0x000fe200078e0003 */
[----:B------:R-:W-:Y:S06]  /*1320*/  BRA `(.L_x_21) ;  /* 0x00000000000c7947 */ /* 0x000fec0003800000 */
.L_x_223:
[----:B------:R-:W-:Y:S01]  /*1330*/  VIADD R16, R16, 0x1 ;  /* 0x0000000110107836 */ /* 0x000fe20000000000 */
[----:B------:R-:W-:Y:S06]  /*1340*/  BRA `(.L_x_21) ;  /* 0x0000000000047947 */ /* 0x000fec0003800000 */
.L_x_222:
[----:B------:R-:W-:-:S07]  /*1350*/  VIADD R2, R2, 0x1 ;  /* 0x0000000102027836 */ /* 0x000fce0000000000 */
.L_x_21:
[----:B------:R-:W-:Y:S05]  /*1360*/  BSYNC.RECONVERGENT B0 ;  /* 0x0000000000007941 */ /* 0x000fea0003800200 */
.L_x_20:
        /* <DEDUP_REMOVED lines=8> */
.L_x_225:
[----:B------:R-:W-:Y:S05]  /*13f0*/  BRX R18 -0x1400                                                         (*"BRANCH_TARGETS .L_x_226,.L_x_227,.L_x_228"*) ;  /* 0xffffffec12007949 */ /* 0x000fea000383ffff */
.L_x_228:
[----:B------:R-:W-:Y:S01]  /*1400*/  ISETP.NE.AND P0, PT, R7, 0x4, PT ;  /* 0x000000040700780c */ /* 0x000fe20003f05270 */
[----:B------:R-:W-:-:S12]  /*1410*/  VIADD R3, R0, 0x1 ;  /* 0x0000000100037836 */ /* 0x000fd80000000000 */
[----:B------:R-:W-:-:S04]  /*1420*/  @P0 IMAD.MOV R3, RZ, RZ, R0 ;  /* 0x000000ffff030224 */ /* 0x000fc800078e0200 */
[----:B------:R-:W-:Y:S01]  /*1430*/  IMAD.MOV.U32 R0, RZ, RZ, R3 ;  /* 0x000000ffff007224 */ /* 0x000fe200078e0003 */
[----:B------:R-:W-:Y:S06]  /*1440*/  BRA `(.L_x_23) ;  /* 0x00000000000c7947 */ /* 0x000fec0003800000 */
.L_x_227:
[----:B------:R-:W-:Y:S01]  /*1450*/  VIADD R16, R16, 0x1 ;  /* 0x0000000110107836 */ /* 0x000fe20000000000 */
[----:B------:R-:W-:Y:S06]  /*1460*/  BRA `(.L_x_23) ;  /* 0x0000000000047947 */ /* 0x000fec0003800000 */
.L_x_226:
[----:B------:R-:W-:-:S07]  /*1470*/  VIADD R2, R2, 0x1 ;  /* 0x0000000102027836 */ /* 0x000fce0000000000 */
.L_x_23:
[----:B------:R-:W-:Y:S05]  /*1480*/  BSYNC.RECONVERGENT B0 ;  /* 0x0000000000007941 */ /* 0x000fea0003800200 */
.L_x_22:
[----:B------:R-:W2:Y:S01]  /*1490*/  LDL R25, [R1+0x30] ;  /* 0x0000300001197983 */ /* 0x000ea20000100800 */
[----:B------:R-:W-:Y:S01]  /*14a0*/  BSSY.RECONVERGENT B0, `(.L_x_24) ;  /* 0x0000011000007945 */ /* 0x000fe20003800200 */
[----:B------:R-:W-:Y:S01]  /*14b0*/  IMAD.MOV.U32 R3, RZ, RZ, R16 ;  /* 0x000000ffff037224 */ /* 0x000fe200078e0010 */
[----:B--2---:R-:W-:-:S13]  /*14c0*/  ISETP.GE.AND P0, PT, R25, 0x2, PT ;  /* 0x000000021900780c */ /* 0x004fda0003f06270 */
[----:B------:R-:W-:Y:S05]  /*14d0*/  @!P0 BRA `(.L_x_25) ;  /* 0x0000000000348947 */ /* 0x000fea0003800000 */
[----:B------:R-:W-:-:S13]  /*14e0*/  ISETP.NE.AND P0, PT, R25, 0x2, PT ;  /* 0x000000021900780c */ /* 0x000fda0003f05270 */
[----:B------:R-:W-:Y:S05]  /*14f0*/  @!P0 BRA `(.L_x_26) ;  /* 0x0000000000248947 */ /* 0x000fea0003800000 */
[----:B------:R-:W-:Y:S01]  /*1500*/  ISETP.NE.AND P0, PT, R25, 0x3, PT ;  /* 0x000000031900780c */ /* 0x000fe20003f05270 */
[----:B------:R-:W-:-:S12]  /*1510*/  IMAD.MOV.U32 R3, RZ, RZ, 0x1 ;  /* 0x00000001ff037424 */ /* 0x000fd800078e00ff */
[----:B------:R-:W-:Y:S05]  /*1520*/  @!P0 BRA `(.L_x_25) ;  /* 0x0000000000208947 */ /* 0x000fea0003800000 */
[----:B------:R-:W-:Y:S01]  /*1530*/  ISETP.NE.AND P0, PT, R25, 0x4, PT ;  /* 0x000000041900780c */ /* 0x000fe20003f05270 */
[----:B------:R-:W-:Y:S02]  /*1540*/  VIADD R17, R0, 0x1 ;  /* 0x0000000100117836 */ /* 0x000fe40000000000 */
[----:B------:R-:W-:-:S10]  /*1550*/  IMAD.MOV.U32 R3, RZ, RZ, R16 ;  /* 0x000000ffff037224 */ /* 0x000fd400078e0010 */
[----:B------:R-:W-:-:S04]  /*1560*/  @P0 IMAD.MOV R17, RZ, RZ, R0 ;  /* 0x000000ffff110224 */ /* 0x000fc800078e0200 */
[----:B------:R-:W-:Y:S01]  /*1570*/  IMAD.MOV.U32 R0, RZ, RZ, R17 ;  /* 0x000000ffff007224 */ /* 0x000fe200078e0011 */
[----:B------:R-:W-:Y:S06]  /*1580*/  BRA `(.L_x_25) ;  /* 0x0000000000087947 */ /* 0x000fec0003800000 */
.L_x_26:
[----:B------:R-:W-:Y:S02]  /*1590*/  VIADD R2, R2, 0x1 ;  /* 0x0000000102027836 */ /* 0x000fe40000000000 */
[----:B------:R-:W-:-:S07]  /*15a0*/  IMAD.MOV.U32 R3, RZ, RZ, R16 ;  /* 0x000000ffff037224 */ /* 0x000fce00078e0010 */
.L_x_25:
[----:B------:R-:W-:Y:S05]  /*15b0*/  BSYNC.RECONVERGENT B0 ;  /* 0x0000000000007941 */ /* 0x000fea0003800200 */
.L_x_24:
[----:B------:R-:W-:Y:S02]  /*15c0*/  ISETP.GT.AND P0, PT, R14, RZ, PT ;  /* 0x000000ff0e00720c */ /* 0x000fe40003f04270 */
[----:B------:R-:W-:Y:S02]  /*15d0*/  ISETP.GT.AND P1, PT, R12, RZ, PT ;  /* 0x000000ff0c00720c */ /* 0x000fe40003f24270 */
[----:B------:R-:W-:Y:S02]  /*15e0*/  ISETP.GT.AND P4, PT, R13, RZ, PT ;  /* 0x000000ff0d00720c */ /* 0x000fe40003f84270 */
[----:B------:R-:W-:Y:S02]  /*15f0*/  ISETP.GT.AND P3, PT, R15, RZ, PT ;  /* 0x000000ff0f00720c */ /* 0x000fe40003f64270 */
[----:B------:R-:W-:Y:S02]  /*1600*/  ISETP.GT.AND P2, PT, R8, RZ, PT ;  /* 0x000000ff0800720c */ /* 0x000fe40003f44270 */
[----:B------:R-:W-:-:S02]  /*1610*/  SEL R18, RZ, 0x4, !P0 ;  /* 0x00000004ff127807 */ /* 0x000fc40004000000 */
[----:B------:R-:W-:Y:S02]  /*1620*/  SEL R16, RZ, 0x1, !P1 ;  /* 0x00000001ff107807 */ /* 0x000fe40004800000 */
[----:B------:R-:W-:Y:S02]  /*1630*/  SEL R17, RZ, 0x2, !P4 ;  /* 0x00000002ff117807 */ /* 0x000fe40006000000 */
[----:B------:R-:W-:Y:S02]  /*1640*/  ISETP.GT.AND P4, PT, R10, RZ, PT ;  /* 0x000000ff0a00720c */ /* 0x000fe40003f84270 */
[----:B------:R-:W-:Y:S02]  /*1650*/  SEL R19, RZ, 0x8, !P3 ;  /* 0x00000008ff137807 */ /* 0x000fe40005800000 */
[----:B------:R-:W-:Y:S02]  /*1660*/  SEL R21, RZ, 0x10, !P2 ;  /* 0x00000010ff157807 */ /* 0x000fe40005000000 */
[----:B------:R-:W-:-:S02]  /*1670*/  IADD3 R16, PT, PT, R18, R17, R16 ;  /* 0x0000001112107210 */ /* 0x000fc40007ffe010 */
[----:B------:R-:W-:Y:S02]  /*1680*/  ISETP.GT.AND P1, PT, R9, RZ, PT ;  /* 0x000000ff0900720c */ /* 0x000fe40003f24270 */
[----:B------:R-:W-:Y:S02]  /*1690*/  SEL R18, RZ, 0x40, !P4 ;  /* 0x00000040ff127807 */ /* 0x000fe40006000000 */
[----:B------:R-:W-:Y:S02]  /*16a0*/  IADD3 R16, PT, PT, R21, R19, R16 ;  /* 0x0000001315107210 */ /* 0x000fe40007ffe010 */
[----:B------:R-:W-:Y:S02]  /*16b0*/  SEL R17, RZ, 0x20, !P1 ;  /* 0x00000020ff117807 */ /* 0x000fe40004800000 */
[----:B------:R-:W-:Y:S02]  /*16c0*/  ISETP.GT.AND P4, PT, R5, RZ, PT ;  /* 0x000000ff0500720c */ /* 0x000fe40003f84270 */
[----:B------:R-:W-:-:S02]  /*16d0*/  ISETP.GT.AND P6, PT, R11, RZ, PT ;  /* 0x000000ff0b00720c */ /* 0x000fc40003fc4270 */
[----:B------:R-:W-:Y:S02]  /*16e0*/  ISETP.GT.AND P5, PT, R4, RZ, PT ;  /* 0x000000ff0400720c */ /* 0x000fe40003fa4270 */
[----:B------:R-:W-:Y:S02]  /*16f0*/  IADD3 R17, PT, PT, R16, R17, R18 ;  /* 0x0000001110117210 */ /* 0x000fe40007ffe012 */
[----:B------:R-:W-:Y:S02]  /*1700*/  SEL R26, RZ, 0x200, !P4 ;  /* 0x00000200ff1a7807 */ /* 0x000fe40006000000 */
[----:B------:R-:W-:Y:S02]  /*1710*/  SEL R22, RZ, 0x80, !P6 ;  /* 0x00000080ff167807 */ /* 0x000fe40007000000 */
[----:B------:R-:W-:Y:S02]  /*1720*/  SEL R19, RZ, 0x100, !P5 ;  /* 0x00000100ff137807 */ /* 0x000fe40006800000 */
[----:B------:R-:W-:-:S02]  /*1730*/  ISETP.GT.AND P4, PT, R6, RZ, PT ;  /* 0x000000ff0600720c */ /* 0x000fc40003f84270 */
[C---:B------:R-:W-:Y:S02]  /*1740*/  LOP3.LUT R21, R17.reuse, 0x7c, RZ, 0xc0, !PT ;  /* 0x0000007c11157812 */ /* 0x040fe400078ec0ff */
[C---:B------:R-:W-:Y:S02]  /*1750*/  IADD3 R19, PT, PT, R17.reuse, R22, R19 ;  /* 0x0000001611137210 */ /* 0x040fe40007ffe013 */
[----:B------:R-:W-:Y:S02]  /*1760*/  SEL R18, RZ, 0x400, !P4 ;  /* 0x00000400ff127807 */ /* 0x000fe40006000000 */
[----:B------:R-:W-:Y:S02]  /*1770*/  LOP3.LUT R17, R17, 0x3e, RZ, 0xc0, !PT ;  /* 0x0000003e11117812 */ /* 0x000fe400078ec0ff */
[----:B------:R-:W-:Y:S02]  /*1780*/  ISETP.NE.AND P4, PT, R21, 0x7c, PT ;  /* 0x0000007c1500780c */ /* 0x000fe40003f85270 */
[----:B------:R-:W-:-:S02]  /*1790*/  IADD3 R26, PT, PT, R19, R26, R18 ;  /* 0x0000001a131a7210 */ /* 0x000fc40007ffe012 */
[----:B------:R-:W-:Y:S02]  /*17a0*/  ISETP.NE.AND P4, PT, R17, 0x3e, P4 ;  /* 0x0000003e1100780c */ /* 0x000fe40002785270 */
[C---:B------:R-:W-:Y:S02]  /*17b0*/  LOP3.LUT R17, R19.reuse, 0x1f0, RZ, 0xc0, !PT ;  /* 0x000001f013117812 */ /* 0x040fe400078ec0ff */
[----:B------:R-:W-:Y:S02]  /*17c0*/  LOP3.LUT R18, R26, 0x7c0, RZ, 0xc0, !PT ;  /* 0x000007c01a127812 */ /* 0x000fe400078ec0ff */
[----:B------:R-:W-:Y:S02]  /*17d0*/  ISETP.NE.AND P4, PT, R16, 0x1f, P4 ;  /* 0x0000001f1000780c */ /* 0x000fe40002785270 */
[----:B------:R-:W-:Y:S02]  /*17e0*/  LOP3.LUT R19, R19, 0xf8, RZ, 0xc0, !PT ;  /* 0x000000f813137812 */ /* 0x000fe400078ec0ff */
[----:B------:R-:W-:-:S02]  /*17f0*/  ISETP.NE.AND P5, PT, R17, 0x1f0, PT ;  /* 0x000001f01100780c */ /* 0x000fc40003fa5270 */
[----:B------:R-:W-:Y:S02]  /*1800*/  LOP3.LUT R16, R26, 0x3e0, RZ, 0xc0, !PT ;  /* 0x000003e01a107812 */ /* 0x000fe400078ec0ff */
[----:B------:R-:W-:Y:S02]  /*1810*/  ISETP.NE.AND P6, PT, R18, 0x7c0, PT ;  /* 0x000007c01200780c */ /* 0x000fe40003fc5270 */
[----:B------:R-:W-:Y:S02]  /*1820*/  ISETP.NE.AND P5, PT, R19, 0xf8, P5 ;  /* 0x000000f81300780c */ /* 0x000fe40002fa5270 */
[----:B------:R-:W-:-:S04]  /*1830*/  ISETP.NE.AND P6, PT, R16, 0x3e0, P6 ;  /* 0x000003e01000780c */ /* 0x000fc800037c5270 */
[----:B------:R-:W-:Y:S02]  /*1840*/  PLOP3.LUT P4, PT, P6, P4, P5, 0x80, 0x0 ;  /* 0x000000000000781c */ /* 0x000fe40003789050 */
[----:B------:R-:W-:Y:S02]  /*1850*/  ISETP.GE.AND P5, PT, R12, 0x1, PT ;  /* 0x000000010c00780c */ /* 0x000fe40003fa6270 */
[----:B------:R-:W-:Y:S02]  /*1860*/  ISETP.GT.AND P6, PT, R10, RZ, PT ;  /* 0x000000ff0a00720c */ /* 0x000fe40003fc4270 */
[----:B------:R-:W-:Y:S02]  /*1870*/  SEL R16, RZ, 0xffffffff, P5 ;  /* 0xffffffffff107807 */ /* 0x000fe40002800000 */
[----:B------:R-:W-:-:S04]  /*1880*/  ISETP.GE.AND P5, PT, R13, 0x1, PT ;  /* 0x000000010d00780c */ /* 0x000fc80003fa6270 */
[----:B------:R-:W-:-:S04]  /*1890*/  SEL R16, R16, 0x1, !P5 ;  /* 0x0000000110107807 */ /* 0x000fc80006800000 */
[----:B------:R-:W-:-:S04]  /*18a0*/  SEL R16, R16, 0x2, !P0 ;  /* 0x0000000210107807 */ /* 0x000fc80004000000 */
[----:B------:R-:W-:-:S04]  /*18b0*/  SEL R16, R16, 0x3, !P3 ;  /* 0x0000000310107807 */ /* 0x000fc80005800000 */
[----:B------:R-:W-:Y:S02]  /*18c0*/  SEL R21, R16, 0x4, !P2 ;  /* 0x0000000410157807 */ /* 0x000fe40005000000 */
[----:B------:R-:W2:Y:S01]  /*18d0*/  LDL.128 R16, [R1+0x40] ;  /* 0x0000400001107983 */ /* 0x000ea20000100c00 */
[----:B------:R-:W-:Y:S01]  /*18e0*/  ISETP.GT.AND P0, PT, R7, RZ, PT ;  /* 0x000000ff0700720c */ /* 0x000fe20003f04270 */
[----:B------:R-:W-:Y:S01]  /*18f0*/  BSSY.RECONVERGENT B0, `(.L_x_27) ;  /* 0x000010a000007945 */ /* 0x000fe20003800200 */
[----:B------:R-:W-:Y:S02]  /*1900*/  SEL R21, R21, 0x5, !P1 ;  /* 0x0000000515157807 */ /* 0x000fe40004800000 */
[----:B------:R-:W-:Y:S02]  /*1910*/  ISETP.GT.AND P1, PT, R25, RZ, PT ;  /* 0x000000ff1900720c */ /* 0x000fe40003f24270 */
[----:B------:R-:W-:Y:S02]  /*1920*/  SEL R22, RZ, 0x800, !P0 ;  /* 0x00000800ff167807 */ /* 0x000fe40004000000 */
[----:B------:R-:W-:-:S02]  /*1930*/  SEL R23, RZ, 0x1000, !P1 ;  /* 0x00001000ff177807 */ /* 0x000fc40004800000 */
[----:B------:R-:W-:Y:S02]  /*1940*/  SEL R21, R21, 0x6, !P6 ;  /* 0x0000000615157807 */ /* 0x000fe40007000000 */
[----:B------:R-:W-:Y:S02]  /*1950*/  IADD3 R22, PT, PT, R26, R22, R23 ;  /* 0x000000161a167210 */ /* 0x000fe40007ffe017 */
[----:B------:R-:W-:Y:S02]  /*1960*/  ISETP.GT.AND P6, PT, R11, RZ, PT ;  /* 0x000000ff0b00720c */ /* 0x000fe40003fc4270 */
[----:B------:R-:W-:Y:S02]  /*1970*/  LOP3.LUT R23, R22, 0x1f00, RZ, 0xc0, !PT ;  /* 0x00001f0016177812 */ /* 0x000fe400078ec0ff */
[----:B------:R-:W-:Y:S02]  /*1980*/  SEL R21, R21, 0x7, !P6 ;  /* 0x0000000715157807 */ /* 0x000fe40007000000 */
[----:B------:R-:W-:-:S02]  /*1990*/  ISETP.NE.AND P2, PT, R23, 0x1f00, PT ;  /* 0x00001f001700780c */ /* 0x000fc40003f45270 */
[C---:B------:R-:W-:Y:S02]  /*19a0*/  LOP3.LUT R23, R22.reuse, 0xf80, RZ, 0xc0, !PT ;  /* 0x00000f8016177812 */ /* 0x040fe400078ec0ff */
[----:B------:R-:W-:Y:S02]  /*19b0*/  LOP3.LUT R22, R22, 0x1e01, RZ, 0xc0, !PT ;  /* 0x00001e0116167812 */ /* 0x000fe400078ec0ff */
[----:B------:R-:W-:Y:S02]  /*19c0*/  ISETP.NE.AND P2, PT, R23, 0xf80, P2 ;  /* 0x00000f801700780c */ /* 0x000fe40001745270 */
[----:B------:R-:W-:Y:S02]  /*19d0*/  ISETP.GT.AND P6, PT, R4, RZ, PT ;  /* 0x000000ff0400720c */ /* 0x000fe40003fc4270 */
[----:B------:R-:W-:Y:S02]  /*19e0*/  PLOP3.LUT P2, PT, P4, P2, PT, 0x80, 0x8 ;  /* 0x000000000008781c */ /* 0x000fe40002745070 */
[----:B------:R-:W-:-:S02]  /*19f0*/  ISETP.GT.AND P5, PT, R5, RZ, PT ;  /* 0x000000ff0500720c */ /* 0x000fc40003fa4270 */
[----:B------:R-:W-:Y:S02]  /*1a00*/  SEL R21, R21, 0x8, !P6 ;  /* 0x0000000815157807 */ /* 0x000fe40007000000 */
[----:B------:R-:W-:Y:S02]  /*1a10*/  ISETP.NE.AND P2, PT, R22, 0x1e01, P2 ;  /* 0x00001e011600780c */ /* 0x000fe40001745270 */
[----:B------:R-:W-:Y:S02]  /*1a20*/  ISETP.GT.AND P6, PT, R6, RZ, PT ;  /* 0x000000ff0600720c */ /* 0x000fe40003fc4270 */
[----:B------:R-:W-:-:S04]  /*1a30*/  SEL R21, R21, 0x9, !P5 ;  /* 0x0000000915157807 */ /* 0x000fc80006800000 */
[----:B------:R-:W-:Y:S02]  /*1a40*/  SEL R21, R21, 0xa, !P6 ;  /* 0x0000000a15157807 */ /* 0x000fe40007000000 */
[----:B--2---:R-:W-:Y:S02]  /*1a50*/  VIMNMX3 R16, R16, R17, R18, !PT ;  /* 0x000000111010720f */ /* 0x004fe40007800112 */
[----:B------:R-:W-:Y:S02]  /*1a60*/  SEL R17, R21, 0xb, !P0 ;  /* 0x0000000b15117807 */ /* 0x000fe40004000000 */
[----:B------:R-:W-:Y:S02]  /*1a70*/  VIMNMX R19, PT, PT, R19, R16, !PT ;  /* 0x0000001013137248 */ /* 0x000fe40007fe0100 */
[----:B------:R-:W-:Y:S02]  /*1a80*/  SEL R17, R17, 0xc, !P1 ;  /* 0x0000000c11117807 */ /* 0x000fe40004800000 */
[----:B------:R-:W-:-:S13]  /*1a90*/  ISETP.LT.OR P3, PT, R19, 0x5, P2 ;  /* 0x000000051300780c */ /* 0x000fda0001761670 */
[----:B------:R-:W-:Y:S01]  /*1aa0*/  @!P3 IMAD.MOV.U32 R16, RZ, RZ, 0xa ;  /* 0x0000000aff10b424 */ /* 0x000fe200078e00ff */
[----:B------:R-:W-:-:S03]  /*1ab0*/  @!P3 ISETP.NE.AND P0, PT, R17, 0xc, PT ;  /* 0x0000000c1100b80c */ /* 0x000fc60003f05270 */
[----:B------:R-:W-:-:S05]  /*1ac0*/  @!P3 IMAD R16, R17, R16, 0x1f40 ;  /* 0x00001f401110b424 */ /* 0x000fca00078e0210 */
[----:B------:R-:W-:Y:S01]  /*1ad0*/  @!P3 SEL R16, R16, 0x2328, P0 ;  /* 0x000023281010b807 */ /* 0x000fe20000000000 */
[----:B------:R-:W-:Y:S06]  /*1ae0*/  @!P3 BRA `(.L_x_28) ;  /* 0x0000000c00a8b947 */ /* 0x000fec0003800000 */
[----:B------:R-:W-:-:S13]  /*1af0*/  ISETP.NE.AND P0, PT, R0, RZ, PT ;  /* 0x000000ff0000720c */ /* 0x000fda0003f05270 */
[----:B------:R-:W-:Y:S05]  /*1b00*/  @!P0 BRA `(.L_x_29) ;  /* 0x0000000000948947 */ /* 0x000fea0003800000 */
[----:B------:R-:W-:Y:S01]  /*1b10*/  ISETP.NE.AND P0, PT, R25, 0x4, PT ;  /* 0x000000041900780c */ /* 0x000fe20003f05270 */
[----:B------:R-:W-:-:S12]  /*1b20*/  IMAD.MOV.U32 R16, RZ, RZ, 0x1c48 ;  /* 0x00001c48ff107424 */ /* 0x000fd800078e00ff */
        /* <DEDUP_REMOVED lines=31> */
[----:B------:R-:W-:Y:S01]  /*1d20*/  IMAD.MOV.U32 R16, RZ, RZ, 0x1b6c ;  /* 0x00001b6cff107424 */ /* 0x000fe200078e00ff */
[----:B------:R-:W-:-:S04]  /*1d30*/  ISETP.NE.AND P0, PT, R13, 0x4, PT ;  /* 0x000000040d00780c */ /* 0x000fc80003f05270 */
[----:B------:R-:W-:Y:S01]  /*1d40*/  SEL R16, R16, 0x1b58, !P0 ;  /* 0x00001b5810107807 */ /* 0x000fe20004000000 */
[----:B------:R-:W-:Y:S08]  /*1d50*/  BRA `(.L_x_28) ;  /* 0x0000000c000c7947 */ /* 0x000ff00003800000 */
.L_x_29:
[----:B------:R-:W-:-:S04]  /*1d60*/  ISETP.NE.AND P0, PT, R2, RZ, PT ;  /* 0x000000ff0200720c */ /* 0x000fc80003f05270 */
[----:B------:R-:W-:-:S13]  /*1d70*/  ISETP.EQ.OR P0, PT, R3, RZ, !P0 ;  /* 0x000000ff0300720c */ /* 0x000fda0004702670 */
[----:B------:R-:W-:Y:S05]  /*1d80*/  @P0 BRA `(.L_x_30) ;  /* 0x0000000400380947 */ /* 0x000fea0003800000 */
[----:B------:R-:W-:Y:S01]  /*1d90*/  ISETP.NE.AND P0, PT, R25, 0x3, PT ;  /* 0x000000031900780c */ /* 0x000fe20003f05270 */
[----:B------:R-:W-:Y:S01]  /*1da0*/  BSSY.RECONVERGENT B1, `(.L_x_31) ;  /* 0x0000023000017945 */ /* 0x000fe20003800200 */
[----:B------:R-:W-:-:S11]  /*1db0*/  IMAD.MOV.U32 R16, RZ, RZ, 0x1824 ;  /* 0x00001824ff107424 */ /* 0x000fd600078e00ff */
        /* <DEDUP_REMOVED lines=30> */
[----:B------:R-:W-:Y:S01]  /*1fa0*/  @P0 IMAD.MOV.U32 R0, RZ, RZ, 0x177f ;  /* 0x0000177fff000424 */ /* 0x000fe200078e00ff */
[----:B------:R-:W-:-:S04]  /*1fb0*/  @P0 ISETP.NE.AND P1, PT, R13, 0x3, PT ;  /* 0x000000030d00080c */ /* 0x000fc80003f25270 */
[----:B------:R-:W-:-:S09]  /*1fc0*/  @P0 SEL R16, R0, 0x1770, !P1 ;  /* 0x0000177000100807 */ /* 0x000fd20004800000 */
.L_x_32:
[----:B------:R-:W-:Y:S05]  /*1fd0*/  BSYNC.RECONVERGENT B1 ;  /* 0x0000000000017941 */ /* 0x000fea0003800200 */
.L_x_31:
        /* <DEDUP_REMOVED lines=36> */
[----:B------:R-:W-:-:S13]  /*2220*/  ISETP.NE.AND P0, PT, R12, 0x2, PT ;  /* 0x000000020c00780c */ /* 0x000fda0003f05270 */
[----:B------:R-:W-:Y:S05]  /*2230*/  @P0 BRA `(.L_x_28) ;  /* 0x0000000400d40947 */ /* 0x000fea0003800000 */
[----:B------:R-:W-:-:S07]  /*2240*/  IMAD.MOV.U32 R3, RZ, RZ, RZ ;  /* 0x000000ffff037224 */ /* 0x000fce00078e00ff */
.L_x_33:
[----:B------:R-:W-:Y:S01]  /*2250*/  IMAD.IADD R16, R16, 0x1, R3 ;  /* 0x0000000110107824 */ /* 0x000fe200078e0203 */
[----:B------:R-:W-:Y:S06]  /*2260*/  BRA `(.L_x_28) ;  /* 0x0000000400c87947 */ /* 0x000fec0003800000 */
.L_x_30:
[----:B------:R-:W-:-:S13]  /*2270*/  ISETP.GE.AND P0, PT, R19, 0x5, PT ;  /* 0x000000051300780c */ /* 0x000fda0003f06270 */
[----:B------:R-:W-:Y:S01]  /*2280*/  @P0 LEA R16, R17, 0x1388, 0x3 ;  /* 0x0000138811100811 */ /* 0x000fe200078e18ff */
[----:B------:R-:W-:Y:S06]  /*2290*/  @P0 BRA `(.L_x_28) ;  /* 0x0000000400bc0947 */ /* 0x000fec0003800000 */
[----:B------:R-:W-:-:S04]  /*22a0*/  @!P2 IMAD.MOV.U32 R16, RZ, RZ, 0x6 ;  /* 0x00000006ff10a424 */ /* 0x000fc800078e00ff */
[----:B------:R-:W-:Y:S01]  /*22b0*/  @!P2 IMAD R16, R17, R16, 0xfa0 ;  /* 0x00000fa01110a424 */ /* 0x000fe200078e0210 */
        /* <DEDUP_REMOVED lines=40> */
.L_x_34:
[----:B------:R-:W-:-:S13]  /*2540*/  ISETP.GE.U32.AND P0, PT, R2, 0x2, PT ;  /* 0x000000020200780c */ /* 0x000fda0003f06070 */
[----:B------:R-:W-:Y:S05]  /*2550*/  @!P0 BRA `(.L_x_35) ;  /* 0x00000000006c8947 */ /* 0x000fea0003800000 */
[----:B------:R-:W-:Y:S01]  /*2560*/  IMAD.MOV.U32 R4, RZ, RZ, -0x1 ;  /* 0xffffffffff047424 */ /* 0x000fe200078e00ff */
[----:B------:R-:W-:Y:S01]  /*2570*/  BSSY.RECONVERGENT B1, `(.L_x_36) ;  /* 0x0000011000017945 */ /* 0x000fe20003800200 */
[----:B------:R-:W-:Y:S02]  /*2580*/  IMAD.MOV.U32 R5, RZ, RZ, -0x1 ;  /* 0xffffffffff057424 */ /* 0x000fe400078e00ff */
[----:B------:R-:W-:Y:S02]  /*2590*/  IMAD.MOV.U32 R3, RZ, RZ, RZ ;  /* 0x000000ffff037224 */ /* 0x000fe400078e00ff */
[----:B------:R-:W-:Y:S01]  /*25a0*/  IMAD.MOV.U32 R0, RZ, RZ, 0xc ;  /* 0x0000000cff007424 */ /* 0x000fe200078e00ff */
[----:B------:R0:W-:Y:S06]  /*25b0*/  STL.64 [R1+0x40], R4 ;  /* 0x0000400401007387 */ /* 0x0001ec0000100a00 */
.L_x_37:
[----:B------:R-:W-:-:S06]  /*25c0*/  IMAD R2, R0, 0x4, R1 ;  /* 0x0000000400027824 */ /* 0x000fcc00078e0201 */
[----:B------:R-:W2:Y:S01]  /*25d0*/  LDL R2, [R2] ;  /* 0x0000000002027983 */ /* 0x000ea20000100800 */
[----:B------:R-:W-:Y:S02]  /*25e0*/  ISETP.NE.AND P1, PT, R0, RZ, PT ;  /* 0x000000ff0000720c */ /* 0x000fe40003f25270 */
[----:B--2---:R-:W-:-:S13]  /*25f0*/  ISETP.NE.AND P0, PT, R2, 0x2, PT ;  /* 0x000000020200780c */ /* 0x004fda0003f05270 */
[C---:B0-----:R-:W-:Y:S02]  /*2600*/  @!P0 VIADD R4, R3.reuse, 0x1 ;  /* 0x0000000103048836 */ /* 0x041fe40000000000 */
[----:B------:R-:W-:Y:S02]  /*2610*/  @!P0 IMAD R5, R3, 0x4, R24 ;  /* 0x0000000403058824 */ /* 0x000fe400078e0218 */
[----:B------:R-:W-:Y:S02]  /*2620*/  @!P0 IMAD.MOV.U32 R3, RZ, RZ, R4 ;  /* 0x000000ffff038224 */ /* 0x000fe400078e0004 */
[----:B------:R-:W-:Y:S01]  /*2630*/  VIADD R4, R0, 0xffffffff ;  /* 0xffffffff00047836 */ /* 0x000fe20000000000 */
[----:B------:R0:W-:Y:S02]  /*2640*/  @!P0 STL [R5], R0 ;  /* 0x0000000005008387 */ /* 0x0001e40000100800 */
[----:B------:R-:W-:Y:S01]  /*2650*/  ISETP.GE.AND P0, PT, R3, 0x2, PT ;  /* 0x000000020300780c */ /* 0x000fe20003f06270 */
[----:B0-----:R-:W-:-:S12]  /*2660*/  IMAD.MOV.U32 R0, RZ, RZ, R4 ;  /* 0x000000ffff007224 */ /* 0x001fd800078e0004 */
[----:B------:R-:W-:Y:S05]  /*2670*/  @!P0 BRA P1, `(.L_x_37) ;  /* 0xfffffffc00d08947 */ /* 0x000fea000083ffff */
[----:B------:R-:W-:Y:S05]  /*2680*/  BSYNC.RECONVERGENT B1 ;  /* 0x0000000000017941 */ /* 0x000fea0003800200 */
.L_x_36:
[----:B------:R-:W2:Y:S01]  /*2690*/  LDL.64 R4, [R1+0x40] ;  /* 0x0000400001047983 */ /* 0x000ea20000100a00 */
[----:B------:R-:W-:-:S04]  /*26a0*/  IMAD.MOV.U32 R3, RZ, RZ, 0x7d0 ;  /* 0x000007d0ff037424 */ /* 0x000fc800078e00ff */
[C---:B--2---:R-:W-:Y:S01]  /*26b0*/  IMAD R0, R4.reuse, 0xa, R3 ;  /* 0x0000000a04007824 */ /* 0x044fe200078e0203 */
[----:B------:R-:W-:Y:S02]  /*26c0*/  ISETP.GT.AND P0, PT, R4, -0x1, PT ;  /* 0xffffffff0400780c */ /* 0x000fe40003f04270 */
[----:B------:R-:W-:Y:S02]  /*26d0*/  VIMNMX R3, PT, PT, RZ, R5, !PT ;  /* 0x00000005ff037248 */ /* 0x000fe40007fe0100 */
[----:B------:R-:W-:-:S05]  /*26e0*/  SEL R0, R0, 0x7d0, P0 ;  /* 0x000007d000007807 */ /* 0x000fca0000000000 */
[----:B------:R-:W-:Y:S01]  /*26f0*/  IMAD R16, R3, 0x5, R0 ;  /* 0x0000000503107824 */ /* 0x000fe200078e0200 */
[----:B------:R-:W-:Y:S06]  /*2700*/  BRA `(.L_x_28) ;  /* 0x0000000000a07947 */ /* 0x000fec0003800000 */
.L_x_35:
[----:B------:R-:W-:-:S13]  /*2710*/  ISETP.NE.AND P0, PT, R2, 0x1, PT ;  /* 0x000000010200780c */ /* 0x000fda0003f05270 */
[----:B------:R-:W-:Y:S05]  /*2720*/  @P0 BRA `(.L_x_38) ;  /* 0x0000000000940947 */ /* 0x000fea0003800000 */
        /* <DEDUP_REMOVED lines=37> */
.L_x_38:
[----:B------:R-:W-:-:S07]  /*2980*/  IMAD.SHL.U32 R16, R17, 0x4, RZ ;  /* 0x0000000411107824 */ /* 0x000fce00078e00ff */
.L_x_28:
[----:B------:R-:W-:Y:S05]  /*2990*/  BSYNC.RECONVERGENT B0 ;  /* 0x0000000000007941 */ /* 0x000fea0003800200 */
.L_x_27:
[----:B------:R-:W-:Y:S01]  /*29a0*/  IMAD.IADD R16, R17, 0x1, R16 ;  /* 0x0000000111107824 */ /* 0x000fe200078e0210 */
[----:B------:R-:W-:Y:S01]  /*29b0*/  BSSY.RECONVERGENT B1, `(.L_x_39) ;  /* 0x000000d000017945 */ /* 0x000fe20003800200 */
[----:B------:R-:W-:Y:S02]  /*29c0*/  IMAD.MOV.U32 R3, RZ, RZ, 0x38d1b717 ;  /* 0x38d1b717ff037424 */ /* 0x000fe400078e00ff */
[----:B------:R-:W-:Y:S01]  /*29d0*/  IMAD.MOV.U32 R2, RZ, RZ, 0x461c4000 ;  /* 0x461c4000ff027424 */ /* 0x000fe200078e00ff */
[----:B------:R-:W-:-:S03]  /*29e0*/  I2FP.F32.S32 R0, R16 ;  /* 0x0000001000007245 */ /* 0x000fc60000201400 */
[----:B------:R-:W-:Y:S01]  /*29f0*/  FFMA R2, R3, -R2, 1 ;  /* 0x3f80000003027423 */ /* 0x000fe20000000802 */
[----:B------:R-:W0:Y:S03]  /*2a00*/  FCHK P0, R0, 10000 ;  /* 0x461c400000007902 */ /* 0x000e260000000000 */
[----:B------:R-:W-:-:S04]  /*2a10*/  FFMA R3, R2, R3, 9.9999997473787516356e-05 ;  /* 0x38d1b71702037423 */ /* 0x000fc80000000003 */
[----:B------:R-:W-:-:S04]  /*2a20*/  FFMA R2, R0, R3, RZ ;  /* 0x0000000300027223 */ /* 0x000fc800000000ff */
[----:B------:R-:W-:-:S04]  /*2a30*/  FFMA R4, R2, -10000, R0 ;  /* 0xc61c400002047823 */ /* 0x000fc80000000000 */
[----:B------:R-:W-:Y:S01]  /*2a40*/  FFMA R4, R3, R4, R2 ;  /* 0x0000000403047223 */ /* 0x000fe20000000002 */
[----:B0-----:R-:W-:Y:S06]  /*2a50*/  @!P0 BRA `(.L_x_40) ;  /* 0x0000000000088947 */ /* 0x001fec0003800000 */
[----:B------:R-:W-:-:S07]  /*2a60*/  MOV R2, 0x2a80 ;  /* 0x00002a8000027802 */ /* 0x000fce0000000f00 */
[----:B------:R-:W-:Y:S05]  /*2a70*/  CALL.REL.NOINC `($__internal_0_$__cuda_sm3x_div_rn_noftz_f32_slowpath) ;  /* 0x00000000008c7944 */ /* 0x000fea0003c00000 */
.L_x_40:
[----:B------:R-:W-:Y:S05]  /*2a80*/  BSYNC.RECONVERGENT B1 ;  /* 0x0000000000017941 */ /* 0x000fea0003800200 */
.L_x_39:
[----:B------:R-:W0:Y:S01]  /*2a90*/  LDC.64 R2, c[0x0][0x398] ;  /* 0x0000e600ff027b82 */ /* 0x000e220000000a00 */
[----:B------:R-:W-:Y:S01]  /*2aa0*/  FADD.SAT R5, RZ, R4 ;  /* 0x00000004ff057221 */ /* 0x000fe20000002000 */
[----:B------:R-:W-:Y:S01]  /*2ab0*/  ISETP.GT.AND P0, PT, R16, 0x2327, PT ;  /* 0x000023271000780c */ /* 0x000fe20003f04270 */
[----:B------:R-:W-:Y:S01]  /*2ac0*/  BSSY.RECONVERGENT B0, `(.L_x_41) ;  /* 0x000001a000007945 */ /* 0x000fe20003800200 */
[----:B------:R-:W-:Y:S02]  /*2ad0*/  IMAD.MOV.U32 R7, RZ, RZ, 0x8 ;  /* 0x00000008ff077424 */ /* 0x000fe400078e00ff */
[----:B0-----:R-:W-:-:S05]  /*2ae0*/  IMAD.WIDE R2, R20, 0x4, R2 ;  /* 0x0000000414027825 */ /* 0x001fca00078e0202 */
[----:B------:R0:W-:Y:S04]  /*2af0*/  STG.E desc[UR6][R2.64], R5 ;  /* 0x0000000502007986 */ /* 0x0001e8000c101906 */
[----:B------:R-:W-:Y:S05]  /*2b00*/  @P0 BRA `(.L_x_42) ;  /* 0x0000000000540947 */ /* 0x000fea0003800000 */
[----:B------:R-:W-:Y:S01]  /*2b10*/  ISETP.GT.AND P0, PT, R16, 0x1f3f, PT ;  /* 0x00001f3f1000780c */ /* 0x000fe20003f04270 */
[----:B------:R-:W-:-:S12]  /*2b20*/  IMAD.MOV.U32 R7, RZ, RZ, 0x7 ;  /* 0x00000007ff077424 */ /* 0x000fd800078e00ff */
        /* <DEDUP_REMOVED lines=15> */
[C---:B------:R-:W-:Y:S02]  /*2c20*/  @!P1 ISETP.GE.AND P2, PT, R16.reuse, 0x3e8, PT ;  /* 0x000003e81000980c */ /* 0x040fe40003f46270 */
[----:B------:R-:W-:Y:S02]  /*2c30*/  @!P1 ISETP.GT.AND P0, PT, R16, 0x7cf, PT ;  /* 0x000007cf1000980c */ /* 0x000fe40003f04270 */
[----:B------:R-:W-:-:S04]  /*2c40*/  @!P1 SEL R0, RZ, 0xffffffff, P2 ;  /* 0xffffffffff009807 */ /* 0x000fc80001000000 */
[----:B------:R-:W-:-:S07]  /*2c50*/  @!P1 SEL R7, R0, 0x1, !P0 ;  /* 0x0000000100079807 */ /* 0x000fce0004000000 */
.L_x_42:
[----:B------:R-:W-:Y:S05]  /*2c60*/  BSYNC.RECONVERGENT B0 ;  /* 0x0000000000007941 */ /* 0x000fea0003800200 */
.L_x_41:
[----:B0-----:R-:W0:Y:S02]  /*2c70*/  LDC.64 R2, c[0x0][0x3a0] ;  /* 0x0000e800ff027b82 */ /* 0x001e240000000a00 */
[----:B0-----:R-:W-:-:S05]  /*2c80*/  IMAD.WIDE R20, R20, 0x4, R2 ;  /* 0x0000000414147825 */ /* 0x001fca00078e0202 */
[----:B------:R-:W-:Y:S01]  /*2c90*/  STG.E desc[UR6][R20.64], R7 ;  /* 0x0000000714007986 */ /* 0x000fe2000c101906 */
[----:B------:R-:W-:Y:S05]  /*2ca0*/  EXIT ;  /* 0x000000000000794d */ /* 0x000fea0003800000 */
        .weak           $__internal_0_$__cuda_sm3x_div_rn_noftz_f32_slowpath
        .type           $__internal_0_$__cuda_sm3x_div_rn_noftz_f32_slowpath,@function
        .size           $__internal_0_$__cuda_sm3x_div_rn_noftz_f32_slowpath,(.L_x_317 - $__internal_0_$__cuda_sm3x_div_rn_noftz_f32_slowpath)
$__internal_0_$__cuda_sm3x_div_rn_noftz_f32_slowpath:
[--C-:B------:R-:W-:Y:S01]  /*2cb0*/  SHF.R.U32.HI R3, RZ, 0x17, R0.reuse ;  /* 0x00000017ff037819 */ /* 0x100fe20000011600 */
[----:B------:R-:W-:Y:S04]  /*2cc0*/  BSSY.RECONVERGENT B0, `(.L_x_43) ;  /* 0x000005c000007945 */ /* 0x000fe80003800200 */
[----:B------:R-:W-:Y:S01]  /*2cd0*/  BSSY.RELIABLE B2, `(.L_x_44) ;  /* 0x000001a000027945 */ /* 0x000fe20003800100 */
[----:B------:R-:W-:Y:S01]  /*2ce0*/  LOP3.LUT R5, R3, 0xff, RZ, 0xc0, !PT ;  /* 0x000000ff03057812 */ /* 0x000fe200078ec0ff */
[----:B------:R-:W-:-:S04]  /*2cf0*/  IMAD.MOV.U32 R3, RZ, RZ, R0 ;  /* 0x000000ffff037224 */ /* 0x000fc800078e0000 */
[----:B------:R-:W-:-:S05]  /*2d00*/  VIADD R6, R5, 0xffffffff ;  /* 0xffffffff05067836 */ /* 0x000fca0000000000 */
[----:B------:R-:W-:-:S13]  /*2d10*/  ISETP.GT.U32.OR P0, PT, R6, 0xfd, !PT ;  /* 0x000000fd0600780c */ /* 0x000fda0007f04470 */
[----:B------:R-:W-:Y:S01]  /*2d20*/  @!P0 IMAD.MOV.U32 R4, RZ, RZ, RZ ;  /* 0x000000ffff048224 */ /* 0x000fe200078e00ff */
[----:B------:R-:W-:Y:S06]  /*2d30*/  @!P0 BRA `(.L_x_45) ;  /* 0x00000000004c8947 */ /* 0x000fec0003800000 */
[----:B------:R-:W-:-:S13]  /*2d40*/  FSETP.GTU.FTZ.AND P0, PT, |R0|, +INF , PT ;  /* 0x7f8000000000780b */ /* 0x000fda0003f1c200 */
[----:B------:R-:W-:Y:S05]  /*2d50*/  @P0 BREAK.RELIABLE B2 ;  /* 0x0000000000020942 */ /* 0x000fea0003800100 */
[----:B------:R-:W-:Y:S05]  /*2d60*/  @P0 BRA `(.L_x_46) ;  /* 0x0000000400400947 */ /* 0x000fea0003800000 */
[----:B------:R-:W-:-:S05]  /*2d70*/  IMAD.MOV.U32 R4, RZ, RZ, 0x461c4000 ;  /* 0x461c4000ff047424 */ /* 0x000fca00078e00ff */
[----:B------:R-:W-:-:S13]  /*2d80*/  LOP3.LUT P0, RZ, R4, 0x7fffffff, R3, 0xc8, !PT ;  /* 0x7fffffff04ff7812 */ /* 0x000fda000780c803 */
[----:B------:R-:W-:Y:S05]  /*2d90*/  @!P0 BREAK.RELIABLE B2 ;  /* 0x0000000000028942 */ /* 0x000fea0003800100 */
[----:B------:R-:W-:Y:S05]  /*2da0*/  @!P0 BRA `(.L_x_47) ;  /* 0x0000000400288947 */ /* 0x000fea0003800000 */
[----:B------:R-:W-:-:S13]  /*2db0*/  LOP3.LUT P0, RZ, R3, 0x7fffffff, RZ, 0xc0, !PT ;  /* 0x7fffffff03ff7812 */ /* 0x000fda000780c0ff */
[----:B------:R-:W-:Y:S05]  /*2dc0*/  @!P0 BREAK.RELIABLE B2 ;  /* 0x0000000000028942 */ /* 0x000fea0003800100 */
[----:B------:R-:W-:Y:S05]  /*2dd0*/  @!P0 BRA `(.L_x_48) ;  /* 0x0000000400148947 */ /* 0x000fea0003800000 */
[----:B------:R-:W-:Y:S02]  /*2de0*/  FSETP.NEU.FTZ.AND P1, PT, |R0|, +INF , PT ;  /* 0x7f8000000000780b */ /* 0x000fe40003f3d200 */
[----:B------:R-:W-:-:S04]  /*2df0*/  LOP3.LUT P0, RZ, R4, 0x7fffffff, RZ, 0xc0, !PT ;  /* 0x7fffffff04ff7812 */ /* 0x000fc8000780c0ff */
[----:B------:R-:W-:-:S13]  /*2e00*/  PLOP3.LUT P0, PT, P1, P0, PT, 0x2f, 0xf2 ;  /* 0x0000000000f2781c */ /* 0x000fda0000f00577 */
[----:B------:R-:W-:Y:S05]  /*2e10*/  @P0 BREAK.RELIABLE B2 ;  /* 0x0000000000020942 */ /* 0x000fea0003800100 */
[----:B------:R-:W-:Y:S05]  /*2e20*/  @P0 BRA `(.L_x_49) ;  /* 0x0000000000f40947 */ /* 0x000fea0003800000 */
[----:B------:R-:W-:-:S13]  /*2e30*/  ISETP.GE.AND P0, PT, R6, RZ, PT ;  /* 0x000000ff0600720c */ /* 0x000fda0003f06270 */
[----:B------:R-:W-:Y:S02]  /*2e40*/  @P0 IMAD.MOV.U32 R4, RZ, RZ, RZ ;  /* 0x000000ffff040224 */ /* 0x000fe400078e00ff */
[----:B------:R-:W-:Y:S01]  /*2e50*/  @!P0 FFMA R3, R0, 1.84467440737095516160e+19, RZ ;  /* 0x5f80000000038823 */ /* 0x000fe200000000ff */
[----:B------:R-:W-:-:S07]  /*2e60*/  @!P0 IMAD.MOV.U32 R4, RZ, RZ, -0x40 ;  /* 0xffffffc0ff048424 */ /* 0x000fce00078e00ff */
.L_x_45:
[----:B------:R-:W-:Y:S05]  /*2e70*/  BSYNC.RELIABLE B2 ;  /* 0x0000000000027941 */ /* 0x000fea0003800100 */
.L_x_44:
[----:B------:R-:W-:Y:S01]  /*2e80*/  UMOV UR4, 0x461c4000 ;  /* 0x461c400000047882 */ /* 0x000fe20000000000 */
[----:B------:R-:W-:Y:S01]  /*2e90*/  VIADD R5, R5, 0xffffff81 ;  /* 0xffffff8105057836 */ /* 0x000fe20000000000 */
[----:B------:R-:W-:Y:S01]  /*2ea0*/  UIADD3 UR4, UPT, UPT, UR4, -0x6800000, URZ ;  /* 0xf980000004047890 */ /* 0x000fe2000fffe0ff */
[----:B------:R-:W-:Y:S02]  /*2eb0*/  BSSY.RECONVERGENT B2, `(.L_x_50) ;  /* 0x0000033000027945 */ /* 0x000fe40003800200 */
[----:B------:R-:W-:Y:S01]  /*2ec0*/  IMAD R0, R5, -0x800000, R3 ;  /* 0xff80000005007824 */ /* 0x000fe200078e0203 */
[----:B------:R-:W-:Y:S02]  /*2ed0*/  IADD3 R4, PT, PT, R4, -0xd, R5 ;  /* 0xfffffff304047810 */ /* 0x000fe40007ffe005 */
[----:B------:R-:W-:-:S03]  /*2ee0*/  FADD.FTZ R7, -RZ, -UR4 ;  /* 0x80000004ff077e21 */ /* 0x000fc60008010100 */
[----:B------:R-:W0:Y:S02]  /*2ef0*/  MUFU.RCP R6, UR4 ;  /* 0x0000000400067d08 */ /* 0x000e240008001000 */
[----:B0-----:R-:W-:-:S04]  /*2f00*/  FFMA R9, R6, R7, 1 ;  /* 0x3f80000006097423 */ /* 0x001fc80000000007 */
[----:B------:R-:W-:-:S04]  /*2f10*/  FFMA R9, R6, R9, R6 ;  /* 0x0000000906097223 */ /* 0x000fc80000000006 */
[----:B------:R-:W-:-:S04]  /*2f20*/  FFMA R6, R0, R9, RZ ;  /* 0x0000000900067223 */ /* 0x000fc800000000ff */
[----:B------:R-:W-:-:S04]  /*2f30*/  FFMA R3, R7, R6, R0 ;  /* 0x0000000607037223 */ /* 0x000fc80000000000 */
[----:B------:R-:W-:-:S04]  /*2f40*/  FFMA R6, R9, R3, R6 ;  /* 0x0000000309067223 */ /* 0x000fc80000000006 */
[----:B------:R-:W-:-:S04]  /*2f50*/  FFMA R7, R7, R6, R0 ;  /* 0x0000000607077223 */ /* 0x000fc80000000000 */
[----:B------:R-:W-:-:S05]  /*2f60*/  FFMA R3, R9, R7, R6 ;  /* 0x0000000709037223 */ /* 0x000fca0000000006 */
[----:B------:R-:W-:-:S04]  /*2f70*/  SHF.R.U32.HI R0, RZ, 0x17, R3 ;  /* 0x00000017ff007819 */ /* 0x000fc80000011603 */
[----:B------:R-:W-:-:S05]  /*2f80*/  LOP3.LUT R0, R0, 0xff, RZ, 0xc0, !PT ;  /* 0x000000ff00007812 */ /* 0x000fca00078ec0ff */
[----:B------:R-:W-:-:S04]  /*2f90*/  IMAD.IADD R8, R0, 0x1, R4 ;  /* 0x0000000100087824 */ /* 0x000fc800078e0204 */
[----:B------:R-:W-:-:S05]  /*2fa0*/  VIADD R0, R8, 0xffffffff ;  /* 0xffffffff08007836 */ /* 0x000fca0000000000 */
[----:B------:R-:W-:-:S13]  /*2fb0*/  ISETP.GE.U32.AND P0, PT, R0, 0xfe, PT ;  /* 0x000000fe0000780c */ /* 0x000fda0003f06070 */
[----:B------:R-:W-:Y:S05]  /*2fc0*/  @!P0 BRA `(.L_x_51) ;  /* 0x0000000000808947 */ /* 0x000fea0003800000 */
[----:B------:R-:W-:-:S13]  /*2fd0*/  ISETP.GT.AND P0, PT, R8, 0xfe, PT ;  /* 0x000000fe0800780c */ /* 0x000fda0003f04270 */
[----:B------:R-:W-:Y:S05]  /*2fe0*/  @P0 BRA `(.L_x_52) ;  /* 0x00000000006c0947 */ /* 0x000fea0003800000 */
[----:B------:R-:W-:-:S13]  /*2ff0*/  ISETP.GE.AND P0, PT, R8, 0x1, PT ;  /* 0x000000010800780c */ /* 0x000fda0003f06270 */
[----:B------:R-:W-:Y:S05]  /*3000*/  @P0 BRA `(.L_x_53) ;  /* 0x0000000000740947 */ /* 0x000fea0003800000 */
[----:B------:R-:W-:Y:S02]  /*3010*/  ISETP.GE.AND P0, PT, R8, -0x18, PT ;  /* 0xffffffe80800780c */ /* 0x000fe40003f06270 */
[----:B------:R-:W-:-:S11]  /*3020*/  LOP3.LUT R3, R3, 0x80000000, RZ, 0xc0, !PT ;  /* 0x8000000003037812 */ /* 0x000fd600078ec0ff */
[----:B------:R-:W-:Y:S05]  /*3030*/  @!P0 BRA `(.L_x_53) ;  /* 0x0000000000688947 */ /* 0x000fea0003800000 */
[CCC-:B------:R-:W-:Y:S01]  /*3040*/  FFMA.RZ R0, R9.reuse, R7.reuse, R6.reuse ;  /* 0x0000000709007223 */ /* 0x1c0fe2000000c006 */
[C---:B------:R-:W-:Y:S01]  /*3050*/  VIADD R5, R8.reuse, 0x20 ;  /* 0x0000002008057836 */ /* 0x040fe20000000000 */
[C---:B------:R-:W-:Y:S02]  /*3060*/  ISETP.NE.AND P2, PT, R8.reuse, RZ, PT ;  /* 0x000000ff0800720c */ /* 0x040fe40003f45270 */
[----:B------:R-:W-:Y:S02]  /*3070*/  ISETP.NE.AND P1, PT, R8, RZ, PT ;  /* 0x000000ff0800720c */ /* 0x000fe40003f25270 */
[----:B------:R-:W-:Y:S01]  /*3080*/  LOP3.LUT R4, R0, 0x7fffff, RZ, 0xc0, !PT ;  /* 0x007fffff00047812 */ /* 0x000fe200078ec0ff */
[CCC-:B------:R-:W-:Y:S01]  /*3090*/  FFMA.RP R0, R9.reuse, R7.reuse, R6.reuse ;  /* 0x0000000709007223 */ /* 0x1c0fe20000008006 */
[----:B------:R-:W-:Y:S01]  /*30a0*/  FFMA.RM R9, R9, R7, R6 ;  /* 0x0000000709097223 */ /* 0x000fe20000004006 */
[----:B------:R-:W-:Y:S01]  /*30b0*/  IMAD.MOV R7, RZ, RZ, -R8 ;  /* 0x000000ffff077224 */ /* 0x000fe200078e0a08 */
[----:B------:R-:W-:-:S03]  /*30c0*/  LOP3.LUT R4, R4, 0x800000, RZ, 0xfc, !PT ;  /* 0x0080000004047812 */ /* 0x000fc600078efcff */
[----:B------:R-:W-:Y:S02]  /*30d0*/  FSETP.NEU.FTZ.AND P0, PT, R0, R9, PT ;  /* 0x000000090000720b */ /* 0x000fe40003f1d000 */
[----:B------:R-:W-:Y:S02]  /*30e0*/  SHF.L.U32 R5, R4, R5, RZ ;  /* 0x0000000504057219 */ /* 0x000fe400000006ff */
[----:B------:R-:W-:Y:S02]  /*30f0*/  SEL R7, R7, RZ, P2 ;  /* 0x000000ff07077207 */ /* 0x000fe40001000000 */
[----:B------:R-:W-:Y:S02]  /*3100*/  ISETP.NE.AND P1, PT, R5, RZ, P1 ;  /* 0x000000ff0500720c */ /* 0x000fe40000f25270 */
[----:B------:R-:W-:Y:S02]  /*3110*/  SHF.R.U32.HI R7, RZ, R7, R4 ;  /* 0x00000007ff077219 */ /* 0x000fe40000011604 */
[----:B------:R-:W-:-:S02]  /*3120*/  PLOP3.LUT P0, PT, P0, P1, PT, 0xf8, 0x8f ;  /* 0x00000000008f781c */ /* 0x000fc40000703f70 */
[----:B------:R-:W-:Y:S02]  /*3130*/  SHF.R.U32.HI R5, RZ, 0x1, R7 ;  /* 0x00000001ff057819 */ /* 0x000fe40000011607 */
[----:B------:R-:W-:-:S04]  /*3140*/  SEL R0, RZ, 0x1, !P0 ;  /* 0x00000001ff007807 */ /* 0x000fc80004000000 */
[----:B------:R-:W-:-:S04]  /*3150*/  LOP3.LUT R0, R0, 0x1, R5, 0xf8, !PT ;  /* 0x0000000100007812 */ /* 0x000fc800078ef805 */
[----:B------:R-:W-:-:S05]  /*3160*/  LOP3.LUT R0, R0, R7, RZ, 0xc0, !PT ;  /* 0x0000000700007212 */ /* 0x000fca00078ec0ff */
[----:B------:R-:W-:-:S05]  /*3170*/  IMAD.IADD R0, R5, 0x1, R0 ;  /* 0x0000000105007824 */ /* 0x000fca00078e0200 */
[----:B------:R-:W-:Y:S01]  /*3180*/  LOP3.LUT R3, R0, R3, RZ, 0xfc, !PT ;  /* 0x0000000300037212 */ /* 0x000fe200078efcff */
[----:B------:R-:W-:Y:S06]  /*3190*/  BRA `(.L_x_53) ;  /* 0x0000000000107947 */ /* 0x000fec0003800000 */
.L_x_52:
[----:B------:R-:W-:-:S04]  /*31a0*/  LOP3.LUT R3, R3, 0x80000000, RZ, 0xc0, !PT ;  /* 0x8000000003037812 */ /* 0x000fc800078ec0ff */
[----:B------:R-:W-:Y:S01]  /*31b0*/  LOP3.LUT R3, R3, 0x7f800000, RZ, 0xfc, !PT ;  /* 0x7f80000003037812 */ /* 0x000fe200078efcff */
[----:B------:R-:W-:Y:S06]  /*31c0*/  BRA `(.L_x_53) ;  /* 0x0000000000047947 */ /* 0x000fec0003800000 */
.L_x_51:
[----:B------:R-:W-:-:S07]  /*31d0*/  IMAD R3, R4, 0x800000, R3 ;  /* 0x0080000004037824 */ /* 0x000fce00078e0203 */
.L_x_53:
[----:B------:R-:W-:Y:S05]  /*31e0*/  BSYNC.RECONVERGENT B2 ;  /* 0x0000000000027941 */ /* 0x000fea0003800200 */
.L_x_50:
[----:B------:R-:W-:Y:S05]  /*31f0*/  BRA `(.L_x_54) ;  /* 0x0000000000207947 */ /* 0x000fea0003800000 */
.L_x_49:
[----:B------:R-:W-:-:S04]  /*3200*/  LOP3.LUT R3, R4, 0x80000000, R3, 0x48, !PT ;  /* 0x8000000004037812 */ /* 0x000fc800078e4803 */
[----:B------:R-:W-:Y:S01]  /*3210*/  LOP3.LUT R3, R3, 0x7f800000, RZ, 0xfc, !PT ;  /* 0x7f80000003037812 */ /* 0x000fe200078efcff */
[----:B------:R-:W-:Y:S06]  /*3220*/  BRA `(.L_x_54) ;  /* 0x0000000000147947 */ /* 0x000fec0003800000 */
.L_x_48:
[----:B------:R-:W-:Y:S01]  /*3230*/  LOP3.LUT R3, R4, 0x80000000, R3, 0x48, !PT ;  /* 0x8000000004037812 */ /* 0x000fe200078e4803 */
[----:B------:R-:W-:Y:S06]  /*3240*/  BRA `(.L_x_54) ;  /* 0x00000000000c7947 */ /* 0x000fec0003800000 */
.L_x_47:
[----:B------:R-:W0:Y:S01]  /*3250*/  MUFU.RSQ R3, -QNAN ;  /* 0xffc0000000037908 */ /* 0x000e220000001400 */
[----:B------:R-:W-:Y:S05]  /*3260*/  BRA `(.L_x_54) ;  /* 0x0000000000047947 */ /* 0x000fea0003800000 */
.L_x_46:
[----:B------:R-:W-:-:S07]  /*3270*/  FADD.FTZ R3, R0, 10000 ;  /* 0x461c400000037421 */ /* 0x000fce0000010000 */
.L_x_54:
[----:B------:R-:W-:Y:S05]  /*3280*/  BSYNC.RECONVERGENT B0 ;  /* 0x0000000000007941 */ /* 0x000fea0003800200 */
.L_x_43:
[----:B0-----:R-:W-:Y:S02]  /*3290*/  IMAD.MOV.U32 R4, RZ, RZ, R3 ;  /* 0x000000ffff047224 */ /* 0x001fe400078e0003 */
[----:B------:R-:W-:-:S04]  /*32a0*/  IMAD.MOV.U32 R3, RZ, RZ, 0x0 ;  /* 0x00000000ff037424 */ /* 0x000fc800078e00ff */
[----:B------:R-:W-:Y:S05]  /*32b0*/  RET.REL.NODEC R2 `(_Z24evaluate_poker_scenariosPiS_S_PfS_i) ;  /* 0xffffffcc02507950 */ /* 0x000fea0003c3ffff */
.L_x_55:
[----:B------:R-:W-:-:S00]  /*32c0*/  BRA `(.L_x_55) ;  /* 0xfffffffc00fc7947 */ /* 0x000fc0000383ffff */
[----:B------:R-:W-:-:S00]  /*32d0*/  NOP ;  /* 0x0000000000007918 */ /* 0x000fc00000000000 */
        /* <DEDUP_REMOVED lines=10> */
.L_x_317:


//--------------------- .text._Z34generate_and_evaluate_random_handsPyPiii --------------------------
	.section	.text._Z34generate_and_evaluate_random_handsPyPiii,"ax",@progbits
	.align	128
        .global         _Z34generate_and_evaluate_random_handsPyPiii
        .type           _Z34generate_and_evaluate_random_handsPyPiii,@function
        .size           _Z34generate_and_evaluate_random_handsPyPiii,(.L_x_319 - _Z34generate_and_evaluate_random_handsPyPiii)
        .other          _Z34generate_and_evaluate_random_handsPyPiii,@"STO_CUDA_ENTRY STV_DEFAULT"
_Z34generate_and_evaluate_random_handsPyPiii:
.text._Z34generate_and_evaluate_random_handsPyPiii:
        /* <DEDUP_REMOVED lines=10> */
[----:B------:R-:W1:Y:S07]  /*00a0*/  LDCU.64 UR6, c[0x0][0x358] ;  /* 0x00006b00ff0677ac */ /* 0x000e6e0008000a00 */
[----:B------:R-:W2:Y:S01]  /*00b0*/  LDC R13, c[0x0][0x394] ;  /* 0x0000e500ff0d7b82 */ /* 0x000ea20000000800 */
[----:B0-----:R-:W-:-:S06]  /*00c0*/  IMAD.WIDE R20, R22, 0x8, R20 ;  /* 0x0000000816147825 */ /* 0x001fcc00078e0214 */
[----:B-1----:R-:W5:Y:S01]  /*00d0*/  LDG.E.64 R20, desc[UR6][R20.64] ;  /* 0x0000000614147981 */ /* 0x002f62000c1e1b00 */
[----:B------:R-:W-:Y:S01]  /*00e0*/  IMAD.MOV.U32 R4, RZ, RZ, -0x1 ;  /* 0xffffffffff047424 */ /* 0x000fe200078e00ff */
[----:B------:R-:W-:Y:S01]  /*00f0*/  CS2R R10, SRZ ;  /* 0x00000000000a7805 */ /* 0x000fe2000001ff00 */
[----:B------:R-:W-:Y:S01]  /*0100*/  IMAD.MOV.U32 R5, RZ, RZ, -0x1 ;  /* 0xffffffffff057424 */ /* 0x000fe200078e00ff */
[----:B------:R0:W-:Y:S01]  /*0110*/  STL.128 [R1+0x80], RZ ;  /* 0x000080ff01007387 */ /* 0x0001e20000100c00 */
[----:B------:R-:W-:Y:S01]  /*0120*/  IMAD.MOV.U32 R6, RZ, RZ, -0x1 ;  /* 0xffffffffff067424 */ /* 0x000fe200078e00ff */
[----:B--2---:R-:W-:Y:S01]  /*0130*/  ISETP.GE.AND P0, PT, R13, 0x1, PT ;  /* 0x000000010d00780c */ /* 0x004fe20003f06270 */
[----:B------:R-:W-:Y:S01]  /*0140*/  IMAD.MOV.U32 R8, RZ, RZ, -0x1 ;  /* 0xffffffffff087424 */ /* 0x000fe200078e00ff */
[----:B------:R0:W-:Y:S01]  /*0150*/  STL.64 [R1+0x58], R4 ;  /* 0x0000580401007387 */ /* 0x0001e20000100a00 */
[----:B------:R-:W-:Y:S02]  /*0160*/  IMAD.MOV.U32 R9, RZ, RZ, RZ ;  /* 0x000000ffff097224 */ /* 0x000fe400078e00ff */
[----:B------:R-:W-:Y:S01]  /*0170*/  IMAD.MOV.U32 R7, RZ, RZ, -0x1 ;  /* 0xffffffffff077424 */ /* 0x000fe200078e00ff */
[----:B------:R0:W-:Y:S01]  /*0180*/  STL.128 [R1+0x90], RZ ;  /* 0x000090ff01007387 */ /* 0x0001e20000100c00 */
[----:B------:R-:W-:-:S03]  /*0190*/  VIADD R0, R1, 0x58 ;  /* 0x0000005801007836 */ /* 0x000fc60000000000 */
[----:B------:R0:W-:Y:S04]  /*01a0*/  STL.128 [R1+0x70], R8 ;  /* 0x0000700801007387 */ /* 0x0001e80000100c00 */
[----:B------:R0:W-:Y:S04]  /*01b0*/  STL.128 [R1+0x60], R4 ;  /* 0x0000600401007387 */ /* 0x0001e80000100c00 */
[----:B------:R0:W-:Y:S01]  /*01c0*/  STL.64 [R1+0xa0], RZ ;  /* 0x0000a0ff01007387 */ /* 0x0001e20000100a00 */
[----:B------:R-:W-:Y:S05]  /*01d0*/  @!P0 BRA `(.L_x_56) ;  /* 0x0000000c001c8947 */ /* 0x000fea0003800000 */
[----:B------:R-:W-:Y:S01]  /*01e0*/  BSSY.RECONVERGENT B0, `(.L_x_57) ;  /* 0x0000018000007945 */ /* 0x000fe20003800200 */
[----:B0-----:R-:W-:Y:S02]  /*01f0*/  VIADD R7, R13, 0xffffffff ;  /* 0xffffffff0d077836 */ /* 0x001fe40000000000 */
[----:B------:R-:W-:-:S07]  /*0200*/  IMAD.MOV.U32 R3, RZ, RZ, RZ ;  /* 0x000000ffff037224 */ /* 0x000fce00078e00ff */
.L_x_58:
[----:B------:R-:W-:Y:S02]  /*0210*/  IMAD.MOV.U32 R8, RZ, RZ, 0x3039 ;  /* 0x00003039ff087424 */ /* 0x000fe400078e00ff */
[----:B------:R-:W-:Y:S02]  /*0220*/  IMAD.MOV.U32 R9, RZ, RZ, 0x0 ;  /* 0x00000000ff097424 */ /* 0x000fe400078e00ff */
[----:B-----5:R-:W-:Y:S02]  /*0230*/  IMAD R5, R21, 0x41c64e6d, RZ ;  /* 0x41c64e6d15057824 */ /* 0x020fe400078e02ff */
[----:B------:R-:W-:-:S04]  /*0240*/  IMAD.WIDE.U32 R20, R20, 0x41c64e6d, R8 ;  /* 0x41c64e6d14147825 */ /* 0x000fc800078e0008 */
[----:B------:R-:W-:-:S05]  /*0250*/  IMAD.IADD R21, R21, 0x1, R5 ;  /* 0x0000000115157824 */ /* 0x000fca00078e0205 */
[----:B------:R-:W-:-:S04]  /*0260*/  SHF.R.U64 R2, R20, 0x10, R21 ;  /* 0x0000001014027819 */ /* 0x000fc80000001215 */
[----:B------:R-:W-:-:S05]  /*0270*/  LOP3.LUT R2, R2, 0x7fff, RZ, 0xc0, !PT ;  /* 0x00007fff02027812 */ /* 0x000fca00078ec0ff */
[----:B------:R-:W-:-:S05]  /*0280*/  IMAD R5, R2, 0x4ec5, RZ ;  /* 0x00004ec502057824 */ /* 0x000fca00078e02ff */
[----:B------:R-:W-:-:S04]  /*0290*/  SHF.R.U32.HI R5, RZ, 0x14, R5 ;  /* 0x00000014ff057819 */ /* 0x000fc80000011605 */
[----:B------:R-:W-:-:S05]  /*02a0*/  PRMT R5, R5, 0x9910, RZ ;  /* 0x0000991005057816 */ /* 0x000fca00000000ff */
[----:B------:R-:W-:-:S04]  /*02b0*/  IMAD R5, R5, 0x34, RZ ;  /* 0x0000003405057824 */ /* 0x000fc800078e02ff */
[----:B------:R-:W-:-:S05]  /*02c0*/  IMAD.MOV R5, RZ, RZ, -R5 ;  /* 0x000000ffff057224 */ /* 0x000fca00078e0a05 */
[----:B------:R-:W-:-:S05]  /*02d0*/  PRMT R5, R5, 0x7710, RZ ;  /* 0x0000771005057816 */ /* 0x000fca00000000ff */
[----:B------:R-:W-:-:S05]  /*02e0*/  IMAD.IADD R2, R2, 0x1, R5 ;  /* 0x0000000102027824 */ /* 0x000fca00078e0205 */
[----:B------:R-:W-:-:S05]  /*02f0*/  LOP3.LUT R2, R2, 0xffff, RZ, 0xc0, !PT ;  /* 0x0000ffff02027812 */ /* 0x000fca00078ec0ff */
[----:B------:R-:W-:-:S05]  /*0300*/  IMAD.IADD R6, R1, 0x1, R2 ;  /* 0x0000000101067824 */ /* 0x000fca00078e0202 */
[----:B------:R-:W2:Y:S01]  /*0310*/  LDL.U8 R5, [R6+0x74] ;  /* 0x0000740006057983 */ /* 0x000ea20000100000 */
[C---:B------:R-:W-:Y:S01]  /*0320*/  ISETP.GE.U32.AND P0, PT, R3.reuse, 0x63, PT ;  /* 0x000000630300780c */ /* 0x040fe20003f06070 */
[----:B------:R-:W-:Y:S01]  /*0330*/  VIADD R3, R3, 0x1 ;  /* 0x0000000103037836 */ /* 0x000fe20000000000 */
[----:B--2---:R-:W-:-:S13]  /*0340*/  ISETP.NE.AND P1, PT, R5, RZ, PT ;  /* 0x000000ff0500720c */ /* 0x004fda0003f25270 */
[----:B------:R-:W-:Y:S05]  /*0350*/  @!P0 BRA P1, `(.L_x_58) ;  /* 0xfffffffc00ac8947 */ /* 0x000fea000083ffff */
[----:B------:R-:W-:Y:S05]  /*0360*/  BSYNC.RECONVERGENT B0 ;  /* 0x0000000000007941 */ /* 0x000fea0003800200 */
.L_x_57:
[----:B------:R-:W-:Y:S01]  /*0370*/  ISETP.NE.AND P0, PT, R5, RZ, PT ;  /* 0x000000ff0500720c */ /* 0x000fe20003f05270 */
[----:B------:R-:W-:-:S12]  /*0380*/  IMAD.MOV.U32 R3, RZ, RZ, 0x1 ;  /* 0x00000001ff037424 */ /* 0x000fd800078e00ff */
[----:B------:R1:W-:Y:S04]  /*0390*/  @!P0 STL [R1+0x58], R2 ;  /* 0x0000580201008387 */ /* 0x0003e80000100800 */
[----:B------:R1:W-:Y:S01]  /*03a0*/  @!P0 STL.U8 [R6+0x74], R3 ;  /* 0x0000740306008387 */ /* 0x0003e20000100000 */
[----:B------:R-:W-:-:S13]  /*03b0*/  ISETP.NE.AND P0, PT, R7, RZ, PT ;  /* 0x000000ff0700720c */ /* 0x000fda0003f05270 */
[----:B-1----:R-:W-:Y:S05]  /*03c0*/  @!P0 BRA `(.L_x_56) ;  /* 0x0000000800a08947 */ /* 0x002fea0003800000 */
[----:B------:R-:W-:Y:S01]  /*03d0*/  BSSY.RECONVERGENT B0, `(.L_x_59) ;  /* 0x0000015000007945 */ /* 0x000fe20003800200 */
[----:B------:R-:W-:-:S07]  /*03e0*/  IMAD.MOV.U32 R2, RZ, RZ, RZ ;  /* 0x000000ffff027224 */ /* 0x000fce00078e00ff */
.L_x_60:
[----:B------:R-:W-:Y:S02]  /*03f0*/  IMAD R3, R21, 0x41c64e6d, RZ ;  /* 0x41c64e6d15037824 */ /* 0x000fe400078e02ff */
        /* <DEDUP_REMOVED lines=19> */
.L_x_59:
[----:B------:R-:W-:Y:S01]  /*0530*/  ISETP.NE.AND P0, PT, R5, RZ, PT ;  /* 0x000000ff0500720c */ /* 0x000fe20003f05270 */
[----:B------:R-:W-:Y:S01]  /*0540*/  IMAD.MOV.U32 R5, RZ, RZ, 0x1 ;  /* 0x00000001ff057424 */ /* 0x000fe200078e00ff */
[----:B------:R-:W-:-:S05]  /*0550*/  VIADDMNMX.U32 R2, R13, R4, 0x6, PT ;  /* 0x000000060d027446 */ /* 0x000fca0003800004 */
[----:B------:R-:W-:-:S06]  /*0560*/  VIADD R2, R2, 0x1 ;  /* 0x0000000102027836 */ /* 0x000fcc0000000000 */
[----:B------:R1:W-:Y:S04]  /*0570*/  @!P0 STL [R1+0x5c], R6 ;  /* 0x00005c0601008387 */ /* 0x0003e80000100800 */
[----:B------:R1:W-:Y:S01]  /*0580*/  @!P0 STL.U8 [R3+0x74], R5 ;  /* 0x0000740503008387 */ /* 0x0003e20000100000 */
[----:B------:R-:W-:-:S13]  /*0590*/  ISETP.NE.AND P0, PT, R2, 0x2, PT ;  /* 0x000000020200780c */ /* 0x000fda0003f05270 */
[----:B-1----:R-:W-:Y:S05]  /*05a0*/  @!P0 BRA `(.L_x_56) ;  /* 0x0000000800288947 */ /* 0x002fea0003800000 */
[----:B------:R-:W-:Y:S01]  /*05b0*/  BSSY.RECONVERGENT B0, `(.L_x_61) ;  /* 0x0000015000007945 */ /* 0x000fe20003800200 */
[----:B------:R-:W-:-:S07]  /*05c0*/  IMAD.MOV.U32 R3, RZ, RZ, RZ ;  /* 0x000000ffff037224 */ /* 0x000fce00078e00ff */
.L_x_62:
        /* <DEDUP_REMOVED lines=8> */
[----:B------:R-:W-:-:S05]  /*0650*/  IMAD R5, R5, 0x34, RZ ;  /* 0x0000003405057824 */ /* 0x000fca00078e02ff */
[----:B------:R-:W-:-:S04]  /*0660*/  IADD3 R5, PT, PT, RZ, -R5, RZ ;  /* 0x80000005ff057210 */ /* 0x000fc80007ffe0ff */
        /* <DEDUP_REMOVED lines=10> */
.L_x_61:
[----:B------:R-:W-:Y:S01]  /*0710*/  ISETP.NE.AND P0, PT, R6, RZ, PT ;  /* 0x000000ff0600720c */ /* 0x000fe20003f05270 */
[----:B------:R-:W-:-:S12]  /*0720*/  IMAD.MOV.U32 R3, RZ, RZ, 0x1 ;  /* 0x00000001ff037424 */ /* 0x000fd800078e00ff */
[----:B------:R1:W-:Y:S04]  /*0730*/  @!P0 STL [R1+0x60], R4 ;  /* 0x0000600401008387 */ /* 0x0003e80000100800 */
[----:B------:R1:W-:Y:S01]  /*0740*/  @!P0 STL.U8 [R5+0x74], R3 ;  /* 0x0000740305008387 */ /* 0x0003e20000100000 */
[----:B------:R-:W-:-:S13]  /*0750*/  ISETP.NE.AND P0, PT, R2, 0x3, PT ;  /* 0x000000030200780c */ /* 0x000fda0003f05270 */
[----:B-1----:R-:W-:Y:S05]  /*0760*/  @!P0 BRA `(.L_x_56) ;  /* 0x0000000400b88947 */ /* 0x002fea0003800000 */
[----:B------:R-:W-:Y:S01]  /*0770*/  BSSY.RECONVERGENT B0, `(.L_x_63) ;  /* 0x0000015000007945 */ /* 0x000fe20003800200 */
[----:B------:R-:W-:-:S07]  /*0780*/  IMAD.MOV.U32 R3, RZ, RZ, RZ ;  /* 0x000000ffff037224 */ /* 0x000fce00078e00ff */
.L_x_64:
        /* <DEDUP_REMOVED lines=20> */
.L_x_63:
        /* <DEDUP_REMOVED lines=8> */
.L_x_66:
        /* <DEDUP_REMOVED lines=20> */
.L_x_65:
        /* <DEDUP_REMOVED lines=8> */
.L_x_68:
        /* <DEDUP_REMOVED lines=20> */
.L_x_67:
        /* <DEDUP_REMOVED lines=8> */
.L_x_70:
[----:B------:R-:W-:Y:S02]  /*0cd0*/  IMAD R5, R21, 0x41c64e6d, RZ ;  /* 0x41c64e6d15057824 */ /* 0x000fe400078e02ff */
[----:B------:R-:W-:-:S05]  /*0ce0*/  IMAD.WIDE.U32 R20, R20, 0x41c64e6d, R8 ;  /* 0x41c64e6d14147825 */ /* 0x000fca00078e0008 */
[----:B------:R-:W-:-:S04]  /*0cf0*/  IADD3 R21, PT, PT, R21, R5, RZ ;  /* 0x0000000515157210 */ /* 0x000fc80007ffe0ff */
        /* <DEDUP_REMOVED lines=17> */
.L_x_69:
[----:B------:R-:W-:Y:S01]  /*0e10*/  ISETP.NE.AND P0, PT, R5, RZ, PT ;  /* 0x000000ff0500720c */ /* 0x000fe20003f05270 */
[----:B------:R-:W-:-:S12]  /*0e20*/  IMAD.MOV.U32 R3, RZ, RZ, 0x1 ;  /* 0x00000001ff037424 */ /* 0x000fd800078e00ff */
[----:B------:R1:W-:Y:S04]  /*0e30*/  @!P0 STL [R1+0x70], R2 ;  /* 0x0000700201008387 */ /* 0x0003e80000100800 */
[----:B------:R1:W-:Y:S02]  /*0e40*/  @!P0 STL.U8 [R4+0x74], R3 ;  /* 0x0000740304008387 */ /* 0x0003e40000100000 */
.L_x_56:
[----:B------:R-:W-:Y:S01]  /*0e50*/  ISETP.GE.AND P0, PT, R13, 0x5, PT ;  /* 0x000000050d00780c */ /* 0x000fe20003f06270 */
[----:B0-----:R-:W-:-:S12]  /*0e60*/  IMAD.MOV.U32 R7, RZ, RZ, RZ ;  /* 0x000000ffff077224 */ /* 0x001fd800078e00ff */
[----:B------:R-:W-:Y:S05]  /*0e70*/  @!P0 BRA `(.L_x_71) ;  /* 0x0000004000ec8947 */ /* 0x000fea0003800000 */
[----:B------:R0:W-:Y:S01]  /*0e80*/  STL.128 [R1], RZ ;  /* 0x000000ff01007387 */ /* 0x0001e20000100c00 */
[C---:B------:R-:W-:Y:S01]  /*0e90*/  ISETP.GE.U32.AND P1, PT, R13.reuse, 0x10, PT ;  /* 0x000000100d00780c */ /* 0x040fe20003f26070 */
[----:B-1----:R-:W-:Y:S01]  /*0ea0*/  IMAD.MOV.U32 R3, RZ, RZ, RZ ;  /* 0x000000ffff037224 */ /* 0x002fe200078e00ff */
[----:B------:R-:W-:Y:S01]  /*0eb0*/  LOP3.LUT R2, R13, 0xf, RZ, 0xc0, !PT ;  /* 0x0000000f0d027812 */ /* 0x000fe200078ec0ff */
[----:B------:R0:W-:Y:S03]  /*0ec0*/  STL.128 [R1+0x10], RZ ;  /* 0x000010ff01007387 */ /* 0x0001e60000100c00 */
[----:B------:R-:W-:Y:S01]  /*0ed0*/  ISETP.NE.AND P0, PT, R2, RZ, PT ;  /* 0x000000ff0200720c */ /* 0x000fe20003f05270 */
[----:B------:R0:W-:Y:S04]  /*0ee0*/  STL.128 [R1+0x20], RZ ;  /* 0x000020ff01007387 */ /* 0x0001e80000100c00 */
[----:B------:R0:W-:Y:S02]  /*0ef0*/  STL [R1+0x30], RZ ;  /* 0x000030ff01007387 */ /* 0x0001e40000100800 */
[----:B------:R-:W-:Y:S06]  /*0f00*/  @!P1 BRA `(.L_x_72) ;  /* 0x0000000400dc9947 */ /* 0x000fec0003800000 */
[----:B------:R-:W-:Y:S01]  /*0f10*/  LOP3.LUT R3, R13, 0x7ffffff0, RZ, 0xc0, !PT ;  /* 0x7ffffff00d037812 */ /* 0x000fe200078ec0ff */
[----:B------:R-:W-:-:S04]  /*0f20*/  VIADD R5, R1, 0x78 ;  /* 0x0000007801057836 */ /* 0x000fc80000000000 */
[----:B------:R-:W-:-:S07]  /*0f30*/  IMAD.MOV R6, RZ, RZ, -R3 ;  /* 0x000000ffff067224 */ /* 0x000fce00078e0a03 */
.L_x_73:
[----:B------:R-:W2:Y:S02]  /*0f40*/  LDL R4, [R5+-0x20] ;  /* 0xffffe00005047983 */ /* 0x000ea40000100800 */
[----:B--2---:R-:W-:-:S13]  /*0f50*/  ISETP.GT.U32.AND P1, PT, R4, 0x33, PT ;  /* 0x000000330400780c */ /* 0x004fda0003f24070 */
[----:B------:R-:W-:-:S05]  /*0f60*/  @!P1 LOP3.LUT R4, R4, 0xfffffffc, RZ, 0xc0, !PT ;  /* 0xfffffffc04049812 */ /* 0x000fca00078ec0ff */
[----:B------:R-:W-:-:S05]  /*0f70*/  @!P1 IMAD.IADD R10, R1, 0x1, R4 ;  /* 0x00000001010a9824 */ /* 0x000fca00078e0204 */
[----:B------:R-:W2:Y:S02]  /*0f80*/  @!P1 LDL R4, [R10] ;  /* 0x000000000a049983 */ /* 0x000ea40000100800 */
[----:B--2---:R-:W-:-:S05]  /*0f90*/  @!P1 VIADD R7, R4, 0x1 ;  /* 0x0000000104079836 */ /* 0x004fca0000000000 */
[----:B------:R1:W-:Y:S04]  /*0fa0*/  @!P1 STL [R10], R7 ;  /* 0x000000070a009387 */ /* 0x0003e80000100800 */
[----:B------:R-:W2:Y:S02]  /*0fb0*/  LDL R4, [R5+-0x1c] ;  /* 0xffffe40005047983 */ /* 0x000ea40000100800 */
[----:B--2---:R-:W-:-:S13]  /*0fc0*/  ISETP.GT.U32.AND P1, PT, R4, 0x33, PT ;  /* 0x000000330400780c */ /* 0x004fda0003f24070 */
[----:B------:R-:W-:-:S05]  /*0fd0*/  @!P1 LOP3.LUT R4, R4, 0xfffffffc, RZ, 0xc0, !PT ;  /* 0xfffffffc04049812 */ /* 0x000fca00078ec0ff */
[----:B------:R-:W-:-:S05]  /*0fe0*/  @!P1 IMAD.IADD R9, R1, 0x1, R4 ;  /* 0x0000000101099824 */ /* 0x000fca00078e0204 */
[----:B------:R-:W2:Y:S02]  /*0ff0*/  @!P1 LDL R4, [R9] ;  /* 0x0000000009049983 */ /* 0x000ea40000100800 */
[----:B--2---:R-:W-:-:S05]  /*1000*/  @!P1 VIADD R8, R4, 0x1 ;  /* 0x0000000104089836 */ /* 0x004fca0000000000 */
[----:B------:R2:W-:Y:S04]  /*1010*/  @!P1 STL [R9], R8 ;  /* 0x0000000809009387 */ /* 0x0005e80000100800 */
[----:B------:R-:W3:Y:S02]  /*1020*/  LDL R4, [R5+-0x18] ;  /* 0xffffe80005047983 */ /* 0x000ee40000100800 */
[----:B---3--:R-:W-:-:S13]  /*1030*/  ISETP.GT.U32.AND P1, PT, R4, 0x33, PT ;  /* 0x000000330400780c */ /* 0x008fda0003f24070 */
[----:B------:R-:W-:-:S05]  /*1040*/  @!P1 LOP3.LUT R4, R4, 0xfffffffc, RZ, 0xc0, !PT ;  /* 0xfffffffc04049812 */ /* 0x000fca00078ec0ff */
[----:B-1----:R-:W-:-:S05]  /*1050*/  @!P1 IMAD.IADD R10, R1, 0x1, R4 ;  /* 0x00000001010a9824 */ /* 0x002fca00078e0204 */
[----:B------:R-:W3:Y:S02]  /*1060*/  @!P1 LDL R4, [R10] ;  /* 0x000000000a049983 */ /* 0x000ee40000100800 */
[----:B---3--:R-:W-:-:S05]  /*1070*/  @!P1 VIADD R7, R4, 0x1 ;  /* 0x0000000104079836 */ /* 0x008fca0000000000 */
[----:B------:R1:W-:Y:S04]  /*1080*/  @!P1 STL [R10], R7 ;  /* 0x000000070a009387 */ /* 0x0003e80000100800 */
[----:B------:R-:W3:Y:S02]  /*1090*/  LDL R4, [R5+-0x14] ;  /* 0xffffec0005047983 */ /* 0x000ee40000100800 */
[----:B---3--:R-:W-:-:S13]  /*10a0*/  ISETP.GT.U32.AND P1, PT, R4, 0x33, PT ;  /* 0x000000330400780c */ /* 0x008fda0003f24070 */
[----:B------:R-:W-:-:S05]  /*10b0*/  @!P1 LOP3.LUT R4, R4, 0xfffffffc, RZ, 0xc0, !PT ;  /* 0xfffffffc04049812 */ /* 0x000fca00078ec0ff */
[----:B--2---:R-:W-:-:S05]  /*10c0*/  @!P1 IMAD.IADD R9, R1, 0x1, R4 ;  /* 0x0000000101099824 */ /* 0x004fca00078e0204 */
        /* <DEDUP_REMOVED lines=31> */
[----:B------:R-:W3:Y:S02]  /*12c0*/  LDL R4, [R5] ;  /* 0x0000000005047983 */ /* 0x000ee40000100800 */
[----:B---3--:R-:W-:-:S13]  /*12d0*/  ISETP.GT.U32.AND P1, PT, R4, 0x33, PT ;  /* 0x000000330400780c */ /* 0x008fda0003f24070 */
[----:B------:R-:W-:-:S05]  /*12e0*/  @!P1 LOP3.LUT R4, R4, 0xfffffffc, RZ, 0xc0, !PT ;  /* 0xfffffffc04049812 */ /* 0x000fca00078ec0ff */
[----:B-1----:R-:W-:-:S05]  /*12f0*/  @!P1 IMAD.IADD R10, R1, 0x1, R4 ;  /* 0x00000001010a9824 */ /* 0x002fca00078e0204 */
[----:B------:R-:W3:Y:S02]  /*1300*/  @!P1 LDL R4, [R10] ;  /* 0x000000000a049983 */ /* 0x000ee40000100800 */
[----:B---3--:R-:W-:-:S05]  /*1310*/  @!P1 IADD3 R7, PT, PT, R4, 0x1, RZ ;  /* 0x0000000104079810 */ /* 0x008fca0007ffe0ff */
[----:B------:R1:W-:Y:S04]  /*1320*/  @!P1 STL [R10], R7 ;  /* 0x000000070a009387 */ /* 0x0003e80000100800 */
[----:B------:R-:W3:Y:S02]  /*1330*/  LDL R4, [R5+0x4] ;  /* 0x0000040005047983 */ /* 0x000ee40000100800 */
[----:B---3--:R-:W-:-:S13]  /*1340*/  ISETP.GT.U32.AND P1, PT, R4, 0x33, PT ;  /* 0x000000330400780c */ /* 0x008fda0003f24070 */
[----:B------:R-:W-:-:S05]  /*1350*/  @!P1 LOP3.LUT R4, R4, 0xfffffffc, RZ, 0xc0, !PT ;  /* 0xfffffffc04049812 */ /* 0x000fca00078ec0ff */
[----:B--2---:R-:W-:-:S05]  /*1360*/  @!P1 IMAD.IADD R9, R1, 0x1, R4 ;  /* 0x0000000101099824 */ /* 0x004fca00078e0204 */
[----:B------:R-:W2:Y:S02]  /*1370*/  @!P1 LDL R4, [R9] ;  /* 0x0000000009049983 */ /* 0x000ea40000100800 */
[----:B--2---:R-:W-:-:S05]  /*1380*/  @!P1 VIADD R8, R4, 0x1 ;  /* 0x0000000104089836 */ /* 0x004fca0000000000 */
[----:B------:R2:W-:Y:S04]  /*1390*/  @!P1 STL [R9], R8 ;  /* 0x0000000809009387 */ /* 0x0005e80000100800 */
[----:B------:R-:W3:Y:S02]  /*13a0*/  LDL R4, [R5+0x8] ;  /* 0x0000080005047983 */ /* 0x000ee40000100800 */
[----:B---3--:R-:W-:-:S13]  /*13b0*/  ISETP.GT.U32.AND P1, PT, R4, 0x33, PT ;  /* 0x000000330400780c */ /* 0x008fda0003f24070 */
[----:B------:R-:W-:-:S05]  /*13c0*/  @!P1 LOP3.LUT R4, R4, 0xfffffffc, RZ, 0xc0, !PT ;  /* 0xfffffffc04049812 */ /* 0x000fca00078ec0ff */
[----:B-1----:R-:W-:-:S05]  /*13d0*/  @!P1 IMAD.IADD R10, R1, 0x1, R4 ;  /* 0x00000001010a9824 */ /* 0x002fca00078e0204 */
[----:B------:R-:W3:Y:S02]  /*13e0*/  @!P1 LDL R4, [R10] ;  /* 0x000000000a049983 */ /* 0x000ee40000100800 */
[----:B---3--:R-:W-:-:S05]  /*13f0*/  @!P1 VIADD R7, R4, 0x1 ;  /* 0x0000000104079836 */ /* 0x008fca0000000000 */
        /* <DEDUP_REMOVED lines=33> */
[----:B------:R-:W2:Y:S01]  /*1610*/  @!P1 LDL R4, [R9] ;  /* 0x0000000009049983 */ /* 0x000ea20000100800 */
[----:B------:R-:W-:Y:S02]  /*1620*/  VIADD R6, R6, 0x10 ;  /* 0x0000001006067836 */ /* 0x000fe40000000000 */
[----:B------:R-:W-:Y:S02]  /*1630*/  VIADD R5, R5, 0x40 ;  /* 0x0000004005057836 */ /* 0x000fe40000000000 */
[----:B--2---:R-:W-:-:S05]  /*1640*/  @!P1 VIADD R4, R4, 0x1 ;  /* 0x0000000104049836 */ /* 0x004fca0000000000 */
[----:B------:R1:W-:Y:S01]  /*1650*/  @!P1 STL [R9], R4 ;  /* 0x0000000409009387 */ /* 0x0003e20000100800 */
[----:B------:R-:W-:-:S13]  /*1660*/  ISETP.NE.AND P1, PT, R6, RZ, PT ;  /* 0x000000ff0600720c */ /* 0x000fda0003f25270 */
[----:B-1----:R-:W-:Y:S05]  /*1670*/  @P1 BRA `(.L_x_73) ;  /* 0xfffffff800301947 */ /* 0x002fea000383ffff */
.L_x_72:
[----:B------:R-:W-:Y:S05]  /*1680*/  @!P0 BRA `(.L_x_74) ;  /* 0x0000000400d88947 */ /* 0x000fea0003800000 */
[----:B------:R-:W1:Y:S01]  /*1690*/  LDCU UR4, c[0x0][0x394] ;  /* 0x00007280ff0477ac */ /* 0x000e620008000800 */
[----:B------:R-:W-:Y:S01]  /*16a0*/  ISETP.GE.U32.AND P0, PT, R2, 0x8, PT ;  /* 0x000000080200780c */ /* 0x000fe20003f06070 */
[----:B-1----:R-:W-:-:S12]  /*16b0*/  ULOP3.LUT UR5, UR4, 0x7, URZ, 0xc0, !UPT ;  /* 0x0000000704057892 */ /* 0x002fd8000f8ec0ff */
[----:B------:R-:W-:Y:S05]  /*16c0*/  @!P0 BRA `(.L_x_75) ;  /* 0x0000000000f48947 */ /* 0x000fea0003800000 */
[----:B------:R-:W-:-:S05]  /*16d0*/  IMAD R5, R3, 0x4, R0 ;  /* 0x0000000403057824 */ /* 0x000fca00078e0200 */
[----:B------:R-:W2:Y:S02]  /*16e0*/  LDL R4, [R5] ;  /* 0x0000000005047983 */ /* 0x000ea40000100800 */
[----:B--2---:R-:W-:-:S13]  /*16f0*/  ISETP.GT.U32.AND P0, PT, R4, 0x33, PT ;  /* 0x000000330400780c */ /* 0x004fda0003f04070 */
[----:B------:R-:W-:-:S05]  /*1700*/  @!P0 LOP3.LUT R4, R4, 0xfffffffc, RZ, 0xc0, !PT ;  /* 0xfffffffc04048812 */ /* 0x000fca00078ec0ff */
[----:B------:R-:W-:-:S05]  /*1710*/  @!P0 IMAD.IADD R9, R1, 0x1, R4 ;  /* 0x0000000101098824 */ /* 0x000fca00078e0204 */
[----:B------:R-:W2:Y:S02]  /*1720*/  @!P0 LDL R4, [R9] ;  /* 0x0000000009048983 */ /* 0x000ea40000100800 */
[----:B--2---:R-:W-:-:S05]  /*1730*/  @!P0 VIADD R6, R4, 0x1 ;  /* 0x0000000104068836 */ /* 0x004fca0000000000 */
[----:B------:R1:W-:Y:S04]  /*1740*/  @!P0 STL [R9], R6 ;  /* 0x0000000609008387 */ /* 0x0003e80000100800 */
[----:B------:R-:W2:Y:S02]  /*1750*/  LDL R4, [R5+0x4] ;  /* 0x0000040005047983 */ /* 0x000ea40000100800 */
[----:B--2---:R-:W-:-:S13]  /*1760*/  ISETP.GT.U32.AND P0, PT, R4, 0x33, PT ;  /* 0x000000330400780c */ /* 0x004fda0003f04070 */
[----:B------:R-:W-:-:S05]  /*1770*/  @!P0 LOP3.LUT R4, R4, 0xfffffffc, RZ, 0xc0, !PT ;  /* 0xfffffffc04048812 */ /* 0x000fca00078ec0ff */
[----:B------:R-:W-:-:S05]  /*1780*/  @!P0 IMAD.IADD R8, R1, 0x1, R4 ;  /* 0x0000000101088824 */ /* 0x000fca00078e0204 */
        /* <DEDUP_REMOVED lines=38> */
[----:B------:R-:W3:Y:S01]  /*19f0*/  LDL R6, [R5+0x1c] ;  /* 0x00001c0005067983 */ /* 0x000ee20000100800 */
[----:B------:R-:W-:Y:S01]  /*1a00*/  BSSY.RECONVERGENT B0, `(.L_x_76) ;  /* 0x0000008000007945 */ /* 0x000fe20003800200 */
[----:B---3--:R-:W-:-:S13]  /*1a10*/  ISETP.GT.U32.AND P0, PT, R6, 0x33, PT ;  /* 0x000000330600780c */ /* 0x008fda0003f04070 */
[----:B--2---:R-:W-:Y:S05]  /*1a20*/  @P0 BRA `(.L_x_77) ;  /* 0x0000000000140947 */ /* 0x004fea0003800000 */
[----:B------:R-:W-:-:S05]  /*1a30*/  LOP3.LUT R4, R6, 0xfffffffc, RZ, 0xc0, !PT ;  /* 0xfffffffc06047812 */ /* 0x000fca00078ec0ff */
[----:B------:R-:W-:-:S05]  /*1a40*/  IMAD.IADD R5, R1, 0x1, R4 ;  /* 0x0000000101057824 */ /* 0x000fca00078e0204 */
[----:B------:R-:W2:Y:S02]  /*1a50*/  LDL R4, [R5] ;  /* 0x0000000005047983 */ /* 0x000ea40000100800 */
[----:B--2---:R-:W-:-:S05]  /*1a60*/  VIADD R4, R4, 0x1 ;  /* 0x0000000104047836 */ /* 0x004fca0000000000 */
[----:B------:R1:W-:Y:S02]  /*1a70*/  STL [R5], R4 ;  /* 0x0000000405007387 */ /* 0x0003e40000100800 */
.L_x_77:
[----:B------:R-:W-:Y:S05]  /*1a80*/  BSYNC.RECONVERGENT B0 ;  /* 0x0000000000007941 */ /* 0x000fea0003800200 */
.L_x_76:
[----:B------:R-:W-:-:S07]  /*1a90*/  VIADD R3, R3, 0x8 ;  /* 0x0000000803037836 */ /* 0x000fce0000000000 */
.L_x_75:
[----:B------:R-:W-:-:S09]  /*1aa0*/  UISETP.NE.AND UP0, UPT, UR5, URZ, UPT ;  /* 0x000000ff0500728c */ /* 0x000fd2000bf05270 */
[----:B------:R-:W-:Y:S05]  /*1ab0*/  BRA.U !UP0, `(.L_x_74) ;  /* 0x0000000108cc7547 */ /* 0x000fea000b800000 */
[----:B------:R-:W-:Y:S02]  /*1ac0*/  UISETP.GE.U32.AND UP0, UPT, UR5, 0x4, UPT ;  /* 0x000000040500788c */ /* 0x000fe4000bf06070 */
[----:B------:R-:W-:-:S07]  /*1ad0*/  ULOP3.LUT UR4, UR4, 0x3, URZ, 0xc0, !UPT ;  /* 0x0000000304047892 */ /* 0x000fce000f8ec0ff */
[----:B------:R-:W-:Y:S05]  /*1ae0*/  BRA.U !UP0, `(.L_x_78) ;  /* 0x0000000108847547 */ /* 0x000fea000b800000 */
[----:B------:R-:W-:-:S05]  /*1af0*/  IMAD R9, R3, 0x4, R0 ;  /* 0x0000000403097824 */ /* 0x000fca00078e0200 */
[----:B-1----:R-:W2:Y:S02]  /*1b00*/  LDL R4, [R9] ;  /* 0x0000000009047983 */ /* 0x002ea40000100800 */
        /* <DEDUP_REMOVED lines=29> */
.L_x_80:
[----:B------:R-:W-:Y:S05]  /*1ce0*/  BSYNC.RECONVERGENT B0 ;  /* 0x0000000000007941 */ /* 0x000fea0003800200 */
.L_x_79:
[----:B------:R-:W-:-:S07]  /*1cf0*/  VIADD R3, R3, 0x4 ;  /* 0x0000000403037836 */ /* 0x000fce0000000000 */
.L_x_78:
[----:B------:R-:W-:-:S09]  /*1d00*/  UISETP.NE.AND UP0, UPT, UR4, URZ, UPT ;  /* 0x000000ff0400728c */ /* 0x000fd2000bf05270 */
[----:B------:R-:W-:Y:S05]  /*1d10*/  BRA.U !UP0, `(.L_x_74) ;  /* 0x0000000108347547 */ /* 0x000fea000b800000 */
[----:B-1----:R-:W-:Y:S01]  /*1d20*/  IMAD R5, R3, 0x4, R0 ;  /* 0x0000000403057824 */ /* 0x002fe200078e0200 */
[----:B------:R-:W-:-:S12]  /*1d30*/  UIADD3 UR4, UPT, UPT, -UR4, URZ, URZ ;  /* 0x000000ff04047290 */ /* 0x000fd8000fffe1ff */
.L_x_81:
[----:B--2---:R-:W2:Y:S02]  /*1d40*/  LDL R4, [R5] ;  /* 0x0000000005047983 */ /* 0x004ea40000100800 */
[----:B--2---:R-:W-:-:S13]  /*1d50*/  ISETP.GT.U32.AND P0, PT, R4, 0x33, PT ;  /* 0x000000330400780c */ /* 0x004fda0003f04070 */
[----:B------:R-:W-:-:S05]  /*1d60*/  @!P0 LOP3.LUT R4, R4, 0xfffffffc, RZ, 0xc0, !PT ;  /* 0xfffffffc04048812 */ /* 0x000fca00078ec0ff */
[----:B------:R-:W-:-:S05]  /*1d70*/  @!P0 IMAD.IADD R4, R1, 0x1, R4 ;  /* 0x0000000101048824 */ /* 0x000fca00078e0204 */
[----:B------:R-:W2:Y:S01]  /*1d80*/  @!P0 LDL R3, [R4] ;  /* 0x0000000004038983 */ /* 0x000ea20000100800 */
[----:B------:R-:W-:Y:S01]  /*1d90*/  UIADD3 UR4, UPT, UPT, UR4, 0x1, URZ ;  /* 0x0000000104047890 */ /* 0x000fe2000fffe0ff */
[----:B------:R-:W-:-:S03]  /*1da0*/  VIADD R5, R5, 0x4 ;  /* 0x0000000405057836 */ /* 0x000fc60000000000 */
[----:B------:R-:W-:Y:S01]  /*1db0*/  UISETP.NE.AND UP0, UPT, UR4, URZ, UPT ;  /* 0x000000ff0400728c */ /* 0x000fe2000bf05270 */
[----:B--2---:R-:W-:-:S05]  /*1dc0*/  @!P0 VIADD R3, R3, 0x1 ;  /* 0x0000000103038836 */ /* 0x004fca0000000000 */
[----:B------:R2:W-:Y:S03]  /*1dd0*/  @!P0 STL [R4], R3 ;  /* 0x0000000304008387 */ /* 0x0005e60000100800 */
[----:B------:R-:W-:Y:S05]  /*1de0*/  BRA.U UP0, `(.L_x_81) ;  /* 0xfffffffd00d47547 */ /* 0x000fea000b83ffff */
.L_x_74:
[----:B-12---:R-:W1:Y:S01]  /*1df0*/  LDC R4, c[0x0][0x394] ;  /* 0x0000e500ff047b82 */ /* 0x006e620000000800 */
[----:B------:R2:W-:Y:S01]  /*1e00*/  STL.128 [R1+0x40], RZ ;  /* 0x000040ff01007387 */ /* 0x0005e20000100c00 */
[----:B------:R-:W-:Y:S01]  /*1e10*/  ISETP.NE.AND P0, PT, R2, RZ, PT ;  /* 0x000000ff0200720c */ /* 0x000fe20003f05270 */
[----:B------:R-:W-:Y:S01]  /*1e20*/  IMAD.MOV.U32 R3, RZ, RZ, RZ ;  /* 0x000000ffff037224 */ /* 0x000fe200078e00ff */
[----:B-1----:R-:W-:-:S13]  /*1e30*/  ISETP.GE.U32.AND P1, PT, R4, 0x10, PT ;  /* 0x000000100400780c */ /* 0x002fda0003f26070 */
[----:B--2---:R-:W-:Y:S05]  /*1e40*/  @!P1 BRA `(.L_x_82) ;  /* 0x00000008001c9947 */ /* 0x004fea0003800000 */
[----:B------:R-:W-:Y:S01]  /*1e50*/  LOP3.LUT R3, R4, 0x7ffffff0, RZ, 0xc0, !PT ;  /* 0x7ffffff004037812 */ /* 0x000fe200078ec0ff */
[----:B------:R-:W-:-:S04]  /*1e60*/  VIADD R5, R1, 0x78 ;  /* 0x0000007801057836 */ /* 0x000fc80000000000 */
[----:B------:R-:W-:-:S07]  /*1e70*/  IMAD.MOV R6, RZ, RZ, -R3 ;  /* 0x000000ffff067224 */ /* 0x000fce00078e0a03 */
.L_x_83:
[----:B------:R-:W2:Y:S02]  /*1e80*/  LDL R4, [R5+-0x20] ;  /* 0xffffe00005047983 */ /* 0x000ea40000100800 */
[----:B--2---:R-:W-:-:S13]  /*1e90*/  ISETP.GT.U32.AND P1, PT, R4, 0x33, PT ;  /* 0x000000330400780c */ /* 0x004fda0003f24070 */
[----:B------:R-:W-:-:S05]  /*1ea0*/  @!P1 IMAD.SHL.U32 R4, R4, 0x4, RZ ;  /* 0x0000000404049824 */ /* 0x000fca00078e00ff */
[----:B------:R-:W-:-:S05]  /*1eb0*/  @!P1 LOP3.LUT R4, R4, 0xc, RZ, 0xc0, !PT ;  /* 0x0000000c04049812 */ /* 0x000fca00078ec0ff */
[----:B------:R-:W-:-:S05]  /*1ec0*/  @!P1 IMAD.IADD R10, R1, 0x1, R4 ;  /* 0x00000001010a9824 */ /* 0x000fca00078e0204 */
[----:B------:R-:W2:Y:S02]  /*1ed0*/  @!P1 LDL R4, [R10+0x40] ;  /* 0x000040000a049983 */ /* 0x000ea40000100800 */
[----:B--2---:R-:W-:-:S05]  /*1ee0*/  @!P1 VIADD R7, R4, 0x1 ;  /* 0x0000000104079836 */ /* 0x004fca0000000000 */
[----:B------:R1:W-:Y:S04]  /*1ef0*/  @!P1 STL [R10+0x40], R7 ;  /* 0x000040070a009387 */ /* 0x0003e80000100800 */
[----:B------:R-:W2:Y:S02]  /*1f00*/  LDL R4, [R5+-0x1c] ;  /* 0xffffe40005047983 */ /* 0x000ea40000100800 */
[----:B--2---:R-:W-:-:S13]  /*1f10*/  ISETP.GT.U32.AND P1, PT, R4, 0x33, PT ;  /* 0x000000330400780c */ /* 0x004fda0003f24070 */
[----:B------:R-:W-:-:S04]  /*1f20*/  @!P1 SHF.L.U32 R4, R4, 0x2, RZ ;  /* 0x0000000204049819 */ /* 0x000fc800000006ff */
[----:B------:R-:W-:-:S05]  /*1f30*/  @!P1 LOP3.LUT R4, R4, 0xc, RZ, 0xc0, !PT ;  /* 0x0000000c04049812 */ /* 0x000fca00078ec0ff */
[----:B------:R-:W-:-:S05]  /*1f40*/  @!P1 IMAD.IADD R9, R1, 0x1, R4 ;  /* 0x0000000101099824 */ /* 0x000fca00078e0204 */
[----:B------:R-:W2:Y:S02]  /*1f50*/  @!P1 LDL R4, [R9+0x40] ;  /* 0x0000400009049983 */ /* 0x000ea40000100800 */
[----:B--2---:R-:W-:-:S05]  /*1f60*/  @!P1 VIADD R8, R4, 0x1 ;  /* 0x0000000104089836 */ /* 0x004fca0000000000 */
[----:B------:R2:W-:Y:S04]  /*1f70*/  @!P1 STL [R9+0x40], R8 ;  /* 0x0000400809009387 */ /* 0x0005e80000100800 */
[----:B------:R-:W3:Y:S02]  /*1f80*/  LDL R4, [R5+-0x18] ;  /* 0xffffe80005047983 */ /* 0x000ee40000100800 */
[----:B---3--:R-:W-:-:S13]  /*1f90*/  ISETP.GT.U32.AND P1, PT, R4, 0x33, PT ;  /* 0x000000330400780c */ /* 0x008fda0003f24070 */
[----:B------:R-:W-:-:S05]  /*1fa0*/  @!P1 IMAD.SHL.U32 R4, R4, 0x4, RZ ;  /* 0x0000000404049824 */ /* 0x000fca00078e00ff */
[----:B------:R-:W-:-:S05]  /*1fb0*/  @!P1 LOP3.LUT R4, R4, 0xc, RZ, 0xc0, !PT ;  /* 0x0000000c04049812 */ /* 0x000fca00078ec0ff */
[----:B-1----:R-:W-:-:S05]  /*1fc0*/  @!P1 IMAD.IADD R10, R1, 0x1, R4 ;  /* 0x00000001010a9824 */ /* 0x002fca00078e0204 */
[----:B------:R-:W3:Y:S02]  /*1fd0*/  @!P1 LDL R4, [R10+0x40] ;  /* 0x000040000a049983 */ /* 0x000ee40000100800 */
[----:B---3--:R-:W-:-:S05]  /*1fe0*/  @!P1 VIADD R7, R4, 0x1 ;  /* 0x0000000104079836 */ /* 0x008fca0000000000 */
[----:B------:R1:W-:Y:S04]  /*1ff0*/  @!P1 STL [R10+0x40], R7 ;  /* 0x000040070a009387 */ /* 0x0003e80000100800 */
[----:B------:R-:W3:Y:S02]  /*2000*/  LDL R4, [R5+-0x14] ;  /* 0xffffec0005047983 */ /* 0x000ee40000100800 */
[----:B---3--:R-:W-:-:S13]  /*2010*/  ISETP.GT.U32.AND P1, PT, R4, 0x33, PT ;  /* 0x000000330400780c */ /* 0x008fda0003f24070 */
[----:B------:R-:W-:-:S05]  /*2020*/  @!P1 IMAD.SHL.U32 R4, R4, 0x4, RZ ;  /* 0x0000000404049824 */ /* 0x000fca00078e00ff */
[----:B------:R-:W-:-:S05]  /*2030*/  @!P1 LOP3.LUT R4, R4, 0xc, RZ, 0xc0, !PT ;  /* 0x0000000c04049812 */ /* 0x000fca00078ec0ff */
[----:B--2---:R-:W-:-:S05]  /*2040*/  @!P1 IMAD.IADD R9, R1, 0x1, R4 ;  /* 0x0000000101099824 */ /* 0x004fca00078e0204 */
        /* <DEDUP_REMOVED lines=35> */
[----:B------:R-:W3:Y:S02]  /*2280*/  LDL R4, [R5] ;  /* 0x0000000005047983 */ /* 0x000ee40000100800 */
[----:B---3--:R-:W-:-:S13]  /*2290*/  ISETP.GT.U32.AND P1, PT, R4, 0x33, PT ;  /* 0x000000330400780c */ /* 0x008fda0003f24070 */
[----:B------:R-:W-:-:S05]  /*22a0*/  @!P1 IMAD.SHL.U32 R4, R4, 0x4, RZ ;  /* 0x0000000404049824 */ /* 0x000fca00078e00ff */
[----:B------:R-:W-:-:S05]  /*22b0*/  @!P1 LOP3.LUT R4, R4, 0xc, RZ, 0xc0, !PT ;  /* 0x0000000c04049812 */ /* 0x000fca00078ec0ff */
[----:B-1----:R-:W-:-:S05]  /*22c0*/  @!P1 IMAD.IADD R10, R1, 0x1, R4 ;  /* 0x00000001010a9824 */ /* 0x002fca00078e0204 */
[----:B------:R-:W3:Y:S02]  /*22d0*/  @!P1 LDL R4, [R10+0x40] ;  /* 0x000040000a049983 */ /* 0x000ee40000100800 */
[----:B---3--:R-:W-:-:S05]  /*22e0*/  @!P1 VIADD R7, R4, 0x1 ;  /* 0x0000000104079836 */ /* 0x008fca0000000000 */
[----:B------:R1:W-:Y:S04]  /*22f0*/  @!P1 STL [R10+0x40], R7 ;  /* 0x000040070a009387 */ /* 0x0003e80000100800 */
[----:B------:R-:W3:Y:S02]  /*2300*/  LDL R4, [R5+0x4] ;  /* 0x0000040005047983 */ /* 0x000ee40000100800 */
[----:B---3--:R-:W-:-:S13]  /*2310*/  ISETP.GT.U32.AND P1, PT, R4, 0x33, PT ;  /* 0x000000330400780c */ /* 0x008fda0003f24070 */
[----:B------:R-:W-:-:S05]  /*2320*/  @!P1 IMAD.SHL.U32 R4, R4, 0x4, RZ ;  /* 0x0000000404049824 */ /* 0x000fca00078e00ff */
[----:B------:R-:W-:-:S05]  /*2330*/  @!P1 LOP3.LUT R4, R4, 0xc, RZ, 0xc0, !PT ;  /* 0x0000000c04049812 */ /* 0x000fca00078ec0ff */
[----:B--2---:R-:W-:-:S05]  /*2340*/  @!P1 IMAD.IADD R9, R1, 0x1, R4 ;  /* 0x0000000101099824 */ /* 0x004fca00078e0204 */
[----:B------:R-:W2:Y:S02]  /*2350*/  @!P1 LDL R4, [R9+0x40] ;  /* 0x0000400009049983 */ /* 0x000ea40000100800 */
[----:B--2---:R-:W-:-:S05]  /*2360*/  @!P1 VIADD R8, R4, 0x1 ;  /* 0x0000000104089836 */ /* 0x004fca0000000000 */
[----:B------:R2:W-:Y:S04]  /*2370*/  @!P1 STL [R9+0x40], R8 ;  /* 0x0000400809009387 */ /* 0x0005e80000100800 */
[----:B------:R-:W3:Y:S02]  /*2380*/  LDL R4, [R5+0x8] ;  /* 0x0000080005047983 */ /* 0x000ee40000100800 */
[----:B---3--:R-:W-:-:S13]  /*2390*/  ISETP.GT.U32.AND P1, PT, R4, 0x33, PT ;  /* 0x000000330400780c */ /* 0x008fda0003f24070 */
[----:B------:R-:W-:-:S04]  /*23a0*/  @!P1 SHF.L.U32 R4, R4, 0x2, RZ ;  /* 0x0000000204049819 */ /* 0x000fc800000006ff */
        /* <DEDUP_REMOVED lines=42> */
[----:B------:R-:W2:Y:S01]  /*2650*/  @!P1 LDL R4, [R9+0x40] ;  /* 0x0000400009049983 */ /* 0x000ea20000100800 */
[----:B------:R-:W-:Y:S02]  /*2660*/  VIADD R6, R6, 0x10 ;  /* 0x0000001006067836 */ /* 0x000fe40000000000 */
[----:B------:R-:W-:Y:S02]  /*2670*/  VIADD R5, R5, 0x40 ;  /* 0x0000004005057836 */ /* 0x000fe40000000000 */
[----:B--2---:R-:W-:-:S05]  /*2680*/  @!P1 VIADD R4, R4, 0x1 ;  /* 0x0000000104049836 */ /* 0x004fca0000000000 */
[----:B------:R1:W-:Y:S01]  /*2690*/  @!P1 STL [R9+0x40], R4 ;  /* 0x0000400409009387 */ /* 0x0003e20000100800 */
[----:B------:R-:W-:-:S13]  /*26a0*/  ISETP.NE.AND P1, PT, R6, RZ, PT ;  /* 0x000000ff0600720c */ /* 0x000fda0003f25270 */
[----:B-1----:R-:W-:Y:S05]  /*26b0*/  @P1 BRA `(.L_x_83) ;  /* 0xfffffff400f01947 */ /* 0x002fea000383ffff */
.L_x_82:
        /* <DEDUP_REMOVED lines=8> */
[----:B------:R-:W-:-:S05]  /*2740*/  @!P0 IMAD.SHL.U32 R2, R2, 0x4, RZ ;  /* 0x0000000402028824 */ /* 0x000fca00078e00ff */
[----:B------:R-:W-:-:S05]  /*2750*/  @!P0 LOP3.LUT R2, R2, 0xc, RZ, 0xc0, !PT ;  /* 0x0000000c02028812 */ /* 0x000fca00078ec0ff */
[----:B------:R-:W-:-:S05]  /*2760*/  @!P0 IMAD.IADD R8, R1, 0x1, R2 ;  /* 0x0000000101088824 */ /* 0x000fca00078e0202 */
[----:B------:R-:W2:Y:S02]  /*2770*/  @!P0 LDL R2, [R8+0x40] ;  /* 0x0000400008028983 */ /* 0x000ea40000100800 */
[----:B--2---:R-:W-:-:S05]  /*2780*/  @!P0 VIADD R5, R2, 0x1 ;  /* 0x0000000102058836 */ /* 0x004fca0000000000 */
[----:B------:R1:W-:Y:S04]  /*2790*/  @!P0 STL [R8+0x40], R5 ;  /* 0x0000400508008387 */ /* 0x0003e80000100800 */
[----:B------:R-:W2:Y:S02]  /*27a0*/  LDL R2, [R4+0x4] ;  /* 0x0000040004027983 */ /* 0x000ea40000100800 */
[----:B--2---:R-:W-:-:S13]  /*27b0*/  ISETP.GT.U32.AND P0, PT, R2, 0x33, PT ;  /* 0x000000330200780c */ /* 0x004fda0003f04070 */
[----:B------:R-:W-:-:S05]  /*27c0*/  @!P0 IMAD.SHL.U32 R2, R2, 0x4, RZ ;  /* 0x0000000402028824 */ /* 0x000fca00078e00ff */
[----:B------:R-:W-:-:S05]  /*27d0*/  @!P0 LOP3.LUT R2, R2, 0xc, RZ, 0xc0, !PT ;  /* 0x0000000c02028812 */ /* 0x000fca00078ec0ff */
[----:B------:R-:W-:-:S05]  /*27e0*/  @!P0 IMAD.IADD R7, R1, 0x1, R2 ;  /* 0x0000000101078824 */ /* 0x000fca00078e0202 */
        /* <DEDUP_REMOVED lines=43> */
[----:B------:R-:W3:Y:S01]  /*2aa0*/  LDL R8, [R4+0x1c] ;  /* 0x00001c0004087983 */ /* 0x000ee20000100800 */
[----:B------:R-:W-:Y:S01]  /*2ab0*/  BSSY.RECONVERGENT B0, `(.L_x_86) ;  /* 0x0000009000007945 */ /* 0x000fe20003800200 */
[----:B---3--:R-:W-:-:S13]  /*2ac0*/  ISETP.GT.U32.AND P0, PT, R8, 0x33, PT ;  /* 0x000000330800780c */ /* 0x008fda0003f04070 */
[----:B--2---:R-:W-:Y:S05]  /*2ad0*/  @P0 BRA `(.L_x_87) ;  /* 0x0000000000180947 */ /* 0x004fea0003800000 */
[----:B------:R-:W-:-:S05]  /*2ae0*/  IMAD.SHL.U32 R2, R8, 0x4, RZ ;  /* 0x0000000408027824 */ /* 0x000fca00078e00ff */
[----:B------:R-:W-:-:S05]  /*2af0*/  LOP3.LUT R2, R2, 0xc, RZ, 0xc0, !PT ;  /* 0x0000000c02027812 */ /* 0x000fca00078ec0ff */
[----:B------:R-:W-:-:S05]  /*2b00*/  IMAD.IADD R5, R1, 0x1, R2 ;  /* 0x0000000101057824 */ /* 0x000fca00078e0202 */
[----:B------:R-:W2:Y:S02]  /*2b10*/  LDL R2, [R5+0x40] ;  /* 0x0000400005027983 */ /* 0x000ea40000100800 */
[----:B--2---:R-:W-:-:S05]  /*2b20*/  VIADD R2, R2, 0x1 ;  /* 0x0000000102027836 */ /* 0x004fca0000000000 */
[----:B------:R1:W-:Y:S02]  /*2b30*/  STL [R5+0x40], R2 ;  /* 0x0000400205007387 */ /* 0x0003e40000100800 */
.L_x_87:
[----:B------:R-:W-:Y:S05]  /*2b40*/  BSYNC.RECONVERGENT B0 ;  /* 0x0000000000007941 */ /* 0x000fea0003800200 */
.L_x_86:
[----:B------:R-:W-:-:S07]  /*2b50*/  VIADD R3, R3, 0x8 ;  /* 0x0000000803037836 */ /* 0x000fce0000000000 */
.L_x_85:
        /* <DEDUP_REMOVED lines=24> */
[----:B------:R-:W-:-:S05]  /*2ce0*/  @!P0 IMAD.SHL.U32 R2, R2, 0x4, RZ ;  /* 0x0000000402028824 */ /* 0x000fca00078e00ff */
[----:B------:R-:W-:-:S04]  /*2cf0*/  @!P0 LOP3.LUT R2, R2, 0xc, RZ, 0xc0, !PT ;  /* 0x0000000c02028812 */ /* 0x000fc800078ec0ff */
[----:B-1----:R-:W-:-:S05]  /*2d00*/  @!P0 IADD3 R7, PT, PT, R1, R2, RZ ;  /* 0x0000000201078210 */ /* 0x002fca0007ffe0ff */
        /* <DEDUP_REMOVED lines=13> */
.L_x_90:
[----:B------:R-:W-:Y:S05]  /*2de0*/  BSYNC.RECONVERGENT B0 ;  /* 0x0000000000007941 */ /* 0x000fea0003800200 */
.L_x_89:
[----:B------:R-:W-:-:S07]  /*2df0*/  VIADD R3, R3, 0x4 ;  /* 0x0000000403037836 */ /* 0x000fce0000000000 */
.L_x_88:
[----:B------:R-:W-:-:S09]  /*2e00*/  UISETP.NE.AND UP0, UPT, UR4, URZ, UPT ;  /* 0x000000ff0400728c */ /* 0x000fd2000bf05270 */
[----:B------:R-:W-:Y:S05]  /*2e10*/  BRA.U !UP0, `(.L_x_84) ;  /* 0x0000000108387547 */ /* 0x000fea000b800000 */
[----:B-1----:R-:W-:Y:S01]  /*2e20*/  IMAD R2, R3, 0x4, R0 ;  /* 0x0000000403027824 */ /* 0x002fe200078e0200 */
[----:B------:R-:W-:-:S12]  /*2e30*/  UIADD3 UR4, UPT, UPT, -UR4, URZ, URZ ;  /* 0x000000ff04047290 */ /* 0x000fd8000fffe1ff */
.L_x_91:
[----:B--2---:R-:W2:Y:S02]  /*2e40*/  LDL R0, [R2] ;  /* 0x0000000002007983 */ /* 0x004ea40000100800 */
[----:B--2---:R-:W-:-:S13]  /*2e50*/  ISETP.GT.U32.AND P0, PT, R0, 0x33, PT ;  /* 0x000000330000780c */ /* 0x004fda0003f04070 */
[----:B------:R-:W-:-:S05]  /*2e60*/  @!P0 IMAD.SHL.U32 R0, R0, 0x4, RZ ;  /* 0x0000000400008824 */ /* 0x000fca00078e00ff */
[----:B------:R-:W-:-:S05]  /*2e70*/  @!P0 LOP3.LUT R0, R0, 0xc, RZ, 0xc0, !PT ;  /* 0x0000000c00008812 */ /* 0x000fca00078ec0ff */
[----:B------:R-:W-:-:S05]  /*2e80*/  @!P0 IMAD.IADD R3, R1, 0x1, R0 ;  /* 0x0000000101038824 */ /* 0x000fca00078e0200 */
[----:B------:R-:W2:Y:S01]  /*2e90*/  @!P0 LDL R0, [R3+0x40] ;  /* 0x0000400003008983 */ /* 0x000ea20000100800 */
[----:B------:R-:W-:Y:S01]  /*2ea0*/  UIADD3 UR4, UPT, UPT, UR4, 0x1, URZ ;  /* 0x0000000104047890 */ /* 0x000fe2000fffe0ff */
[----:B------:R-:W-:-:S03]  /*2eb0*/  VIADD R2, R2, 0x4 ;  /* 0x0000000402027836 */ /* 0x000fc60000000000 */
[----:B------:R-:W-:Y:S01]  /*2ec0*/  UISETP.NE.AND UP0, UPT, UR4, URZ, UPT ;  /* 0x000000ff0400728c */ /* 0x000fe2000bf05270 */
[----:B--2---:R-:W-:-:S05]  /*2ed0*/  @!P0 VIADD R0, R0, 0x1 ;  /* 0x0000000100008836 */ /* 0x004fca0000000000 */
[----:B------:R2:W-:Y:S03]  /*2ee0*/  @!P0 STL [R3+0x40], R0 ;  /* 0x0000400003008387 */ /* 0x0005e60000100800 */
[----:B------:R-:W-:Y:S05]  /*2ef0*/  BRA.U UP0, `(.L_x_91) ;  /* 0xfffffffd00d07547 */ /* 0x000fea000b83ffff */
.L_x_84:
[----:B------:R-:W3:Y:S01]  /*2f00*/  LDL.128 R16, [R1] ;  /* 0x0000000001107983 */ /* 0x000ee20000100c00 */
[----:B------:R-:W-:Y:S01]  /*2f10*/  BSSY.RECONVERGENT B0, `(.L_x_92) ;  /* 0x0000011000007945 */ /* 0x000fe20003800200 */
[----:B--2---:R-:W-:Y:S02]  /*2f20*/  IMAD.MOV.U32 R0, RZ, RZ, RZ ;  /* 0x000000ffff007224 */ /* 0x004fe400078e00ff */
[----:B------:R-:W-:Y:S02]  /*2f30*/  IMAD.MOV.U32 R12, RZ, RZ, RZ ;  /* 0x000000ffff0c7224 */ /* 0x000fe400078e00ff */
[----:B-1----:R-:W-:Y:S01]  /*2f40*/  IMAD.MOV.U32 R2, RZ, RZ, RZ ;  /* 0x000000ffff027224 */ /* 0x002fe200078e00ff */
[----:B---3--:R-:W-:Y:S02]  /*2f50*/  ISETP.GE.AND P0, PT, R16, 0x2, PT ;  /* 0x000000021000780c */ /* 0x008fe40003f06270 */
[----:B------:R-:W-:-:S11]  /*2f60*/  ISETP.GE.AND P2, PT, R17, 0x2, PT ;  /* 0x000000021100780c */ /* 0x000fd60003f46270 */
[----:B------:R-:W-:Y:S05]  /*2f70*/  @!P0 BRA `(.L_x_93) ;  /* 0x0000000000288947 */ /* 0x000fea0003800000 */
        /* <DEDUP_REMOVED lines=10> */
.L_x_93:
[----:B------:R-:W-:Y:S05]  /*3020*/  BSYNC.RECONVERGENT B0 ;  /* 0x0000000000007941 */ /* 0x000fea0003800200 */
.L_x_92:
[----:B------:R-:W-:Y:S04]  /*3030*/  BSSY.RECONVERGENT B0, `(.L_x_94) ;  /* 0x0000010000007945 */ /* 0x000fe80003800200 */
[----:B------:R-:W-:Y:S05]  /*3040*/  @!P2 BRA `(.L_x_95) ;  /* 0x000000000038a947 */ /* 0x000fea0003800000 */
[----:B------:R-:W-:-:S05]  /*3050*/  IMAD.MOV.U32 R4, RZ, RZ, -0x2 ;  /* 0xfffffffeff047424 */ /* 0x000fca00078e00ff */
[----:B------:R-:W-:-:S05]  /*3060*/  VIADDMNMX.U32 R3, R17, R4, 0x2, PT ;  /* 0x0000000211037446 */ /* 0x000fca0003800004 */
[----:B------:R-:W-:-:S04]  /*3070*/  IMAD.SHL.U32 R3, R3, 0x4, RZ ;  /* 0x0000000403037824 */ /* 0x000fc800078e00ff */
[----:B------:R-:W1:Y:S02]  /*3080*/  LDC R4, c[0x2][R3] ;  /* 0x0080000003047b82 */ /* 0x000e640000000800 */
[----:B-1----:R-:W-:-:S04]  /*3090*/  SHF.R.S32.HI R5, RZ, 0x1f, R4 ;  /* 0x0000001fff057819 */ /* 0x002fc80000011404 */
.L_x_229:
[----:B------:R-:W-:Y:S05]  /*30a0*/  BRX R4 -0x30b0                                                          (*"BRANCH_TARGETS .L_x_230,.L_x_231,.L_x_232"*) ;  /* 0xffffffcc04d47949 */ /* 0x000fea000383ffff */
.L_x_232:
[----:B------:R-:W-:Y:S01]  /*30b0*/  ISETP.NE.AND P0, PT, R17, 0x4, PT ;  /* 0x000000041100780c */ /* 0x000fe20003f05270 */
[----:B------:R-:W-:-:S12]  /*30c0*/  VIADD R3, R0, 0x1 ;  /* 0x0000000100037836 */ /* 0x000fd80000000000 */
[----:B------:R-:W-:-:S04]  /*30d0*/  @P0 IMAD.MOV R3, RZ, RZ, R0 ;  /* 0x000000ffff030224 */ /* 0x000fc800078e0200 */
[----:B------:R-:W-:Y:S01]  /*30e0*/  IMAD.MOV.U32 R0, RZ, RZ, R3 ;  /* 0x000000ffff007224 */ /* 0x000fe200078e0003 */
[----:B------:R-:W-:Y:S06]  /*30f0*/  BRA `(.L_x_95) ;  /* 0x00000000000c7947 */ /* 0x000fec0003800000 */
.L_x_231:
[----:B------:R-:W-:Y:S01]  /*3100*/  VIADD R12, R12, 0x1 ;  /* 0x000000010c0c7836 */ /* 0x000fe20000000000 */
[----:B------:R-:W-:Y:S06]  /*3110*/  BRA `(.L_x_95) ;  /* 0x0000000000047947 */ /* 0x000fec0003800000 */
.L_x_230:
[----:B------:R-:W-:-:S07]  /*3120*/  VIADD R2, R2, 0x1 ;  /* 0x0000000102027836 */ /* 0x000fce0000000000 */
.L_x_95:
[----:B------:R-:W-:Y:S05]  /*3130*/  BSYNC.RECONVERGENT B0 ;  /* 0x0000000000007941 */ /* 0x000fea0003800200 */
.L_x_94:
[----:B------:R-:W-:Y:S01]  /*3140*/  ISETP.GE.AND P0, PT, R18, 0x2, PT ;  /* 0x000000021200780c */ /* 0x000fe20003f06270 */
[----:B------:R-:W-:-:S12]  /*3150*/  BSSY.RECONVERGENT B0, `(.L_x_96) ;  /* 0x0000010000007945 */ /* 0x000fd80003800200 */
[----:B------:R-:W-:Y:S05]  /*3160*/  @!P0 BRA `(.L_x_97) ;  /* 0x0000000000388947 */ /* 0x000fea0003800000 */
[----:B------:R-:W-:-:S05]  /*3170*/  IMAD.MOV.U32 R3, RZ, RZ, -0x2 ;  /* 0xfffffffeff037424 */ /* 0x000fca00078e00ff */
[----:B------:R-:W-:-:S04]  /*3180*/  VIADDMNMX.U32 R3, R18, R3, 0x2, PT ;  /* 0x0000000212037446 */ /* 0x000fc80003800003 */
[----:B------:R-:W-:-:S04]  /*3190*/  SHF.L.U32 R3, R3, 0x2, RZ ;  /* 0x0000000203037819 */ /* 0x000fc800000006ff */
[----:B------:R-:W1:Y:S02]  /*31a0*/  LDC R4, c[0x2][R3+0xc] ;  /* 0x0080030003047b82 */ /* 0x000e640000000800 */
[----:B-1----:R-:W-:-:S04]  /*31b0*/  SHF.R.S32.HI R5, RZ, 0x1f, R4 ;  /* 0x0000001fff057819 */ /* 0x002fc80000011404 */
.L_x_233:
[----:B------:R-:W-:Y:S05]  /*31c0*/  BRX R4 -0x31d0                                                          (*"BRANCH_TARGETS .L_x_234,.L_x_235,.L_x_236"*) ;  /* 0xffffffcc048c7949 */ /* 0x000fea000383ffff */
.L_x_236:
[----:B------:R-:W-:Y:S01]  /*31d0*/  ISETP.NE.AND P0, PT, R18, 0x4, PT ;  /* 0x000000041200780c */ /* 0x000fe20003f05270 */
[----:B------:R-:W-:-:S12]  /*31e0*/  VIADD R3, R0, 0x1 ;  /* 0x0000000100037836 */ /* 0x000fd80000000000 */
[----:B------:R-:W-:-:S04]  /*31f0*/  @P0 IMAD.MOV R3, RZ, RZ, R0 ;  /* 0x000000ffff030224 */ /* 0x000fc800078e0200 */
[----:B------:R-:W-:Y:S01]  /*3200*/  IMAD.MOV.U32 R0, RZ, RZ, R3 ;  /* 0x000000ffff007224 */ /* 0x000fe200078e0003 */
[----:B------:R-:W-:Y:S06]  /*3210*/  BRA `(.L_x_97) ;  /* 0x00000000000c7947 */ /* 0x000fec0003800000 */
.L_x_235:
[----:B------:R-:W-:Y:S01]  /*3220*/  VIADD R12, R12, 0x1 ;  /* 0x000000010c0c7836 */ /* 0x000fe20000000000 */
[----:B------:R-:W-:Y:S06]  /*3230*/  BRA `(.L_x_97) ;  /* 0x0000000000047947 */ /* 0x000fec0003800000 */
.L_x_234:
[----:B------:R-:W-:-:S07]  /*3240*/  VIADD R2, R2, 0x1 ;  /* 0x0000000102027836 */ /* 0x000fce0000000000 */
.L_x_97:
[----:B------:R-:W-:Y:S05]  /*3250*/  BSYNC.RECONVERGENT B0 ;  /* 0x0000000000007941 */ /* 0x000fea0003800200 */
.L_x_96:
[----:B------:R-:W-:Y:S01]  /*3260*/  ISETP.GE.AND P0, PT, R19, 0x2, PT ;  /* 0x000000021300780c */ /* 0x000fe20003f06270 */
[----:B------:R-:W-:-:S12]  /*3270*/  BSSY.RECONVERGENT B0, `(.L_x_98) ;  /* 0x0000010000007945 */ /* 0x000fd80003800200 */
[----:B------:R-:W-:Y:S05]  /*3280*/  @!P0 BRA `(.L_x_99) ;  /* 0x0000000000388947 */ /* 0x000fea0003800000 */
[----:B------:R-:W-:-:S05]  /*3290*/  IMAD.MOV.U32 R4, RZ, RZ, -0x2 ;  /* 0xfffffffeff047424 */ /* 0x000fca00078e00ff */
[----:B------:R-:W-:-:S05]  /*32a0*/  VIADDMNMX.U32 R3, R19, R4, 0x2, PT ;  /* 0x0000000213037446 */ /* 0x000fca0003800004 */
[----:B------:R-:W-:-:S04]  /*32b0*/  IMAD.SHL.U32 R3, R3, 0x4, RZ ;  /* 0x0000000403037824 */ /* 0x000fc800078e00ff */
[----:B------:R-:W1:Y:S02]  /*32c0*/  LDC R4, c[0x2][R3+0x18] ;  /* 0x0080060003047b82 */ /* 0x000e640000000800 */
[----:B-1----:R-:W-:-:S04]  /*32d0*/  SHF.R.S32.HI R5, RZ, 0x1f, R4 ;  /* 0x0000001fff057819 */ /* 0x002fc80000011404 */
.L_x_237:
[----:B------:R-:W-:Y:S05]  /*32e0*/  BRX R4 -0x32f0                                                          (*"BRANCH_TARGETS .L_x_238,.L_x_239,.L_x_240"*) ;  /* 0xffffffcc04447949 */ /* 0x000fea000383ffff */
.L_x_240:
[----:B------:R-:W-:Y:S01]  /*32f0*/  ISETP.NE.AND P0, PT, R19, 0x4, PT ;  /* 0x000000041300780c */ /* 0x000fe20003f05270 */
[----:B------:R-:W-:-:S12]  /*3300*/  VIADD R3, R0, 0x1 ;  /* 0x0000000100037836 */ /* 0x000fd80000000000 */
[----:B------:R-:W-:-:S04]  /*3310*/  @P0 IMAD.MOV R3, RZ, RZ, R0 ;  /* 0x000000ffff030224 */ /* 0x000fc800078e0200 */
[----:B------:R-:W-:Y:S01]  /*3320*/  IMAD.MOV.U32 R0, RZ, RZ, R3 ;  /* 0x000000ffff007224 */ /* 0x000fe200078e0003 */
[----:B------:R-:W-:Y:S06]  /*3330*/  BRA `(.L_x_99) ;  /* 0x00000000000c7947 */ /* 0x000fec0003800000 */
.L_x_239:
[----:B------:R-:W-:Y:S01]  /*3340*/  VIADD R12, R12, 0x1 ;  /* 0x000000010c0c7836 */ /* 0x000fe20000000000 */
[----:B------:R-:W-:Y:S06]  /*3350*/  BRA `(.L_x_99) ;  /* 0x0000000000047947 */ /* 0x000fec0003800000 */
.L_x_238:
[----:B------:R-:W-:-:S07]  /*3360*/  VIADD R2, R2, 0x1 ;  /* 0x0000000102027836 */ /* 0x000fce0000000000 */
.L_x_99:
[----:B------:R-:W-:Y:S05]  /*3370*/  BSYNC.RECONVERGENT B0 ;  /* 0x0000000000007941 */ /* 0x000fea0003800200 */
.L_x_98:
[----:B------:R-:W2:Y:S01]  /*3380*/  LDL.128 R4, [R1+0x10] ;  /* 0x0000100001047983 */ /* 0x000ea20000100c00 */
[----:B------:R-:W-:Y:S01]  /*3390*/  BSSY.RECONVERGENT B0, `(.L_x_100) ;  /* 0x0000011000007945 */ /* 0x000fe20003800200 */
[----:B--2---:R-:W-:-:S13]  /*33a0*/  ISETP.GE.AND P0, PT, R4, 0x2, PT ;  /* 0x000000020400780c */ /* 0x004fda0003f06270 */
[----:B------:R-:W-:Y:S05]  /*33b0*/  @!P0 BRA `(.L_x_101) ;  /* 0x0000000000388947 */ /* 0x000fea0003800000 */
[----:B------:R-:W-:-:S05]  /*33c0*/  IMAD.MOV.U32 R3, RZ, RZ, -0x2 ;  /* 0xfffffffeff037424 */ /* 0x000fca00078e00ff */
[----:B------:R-:W-:-:S05]  /*33d0*/  VIADDMNMX.U32 R3, R4, R3, 0x2, PT ;  /* 0x0000000204037446 */ /* 0x000fca0003800003 */
[----:B------:R-:W-:-:S04]  /*33e0*/  IMAD.SHL.U32 R3, R3, 0x4, RZ ;  /* 0x0000000403037824 */ /* 0x000fc800078e00ff */
[----:B------:R-:W1:Y:S02]  /*33f0*/  LDC R8, c[0x2][R3+0x24] ;  /* 0x0080090003087b82 */ /* 0x000e640000000800 */
[----:B-1----:R-:W-:-:S04]  /*3400*/  SHF.R.S32.HI R9, RZ, 0x1f, R8 ;  /* 0x0000001fff097819 */ /* 0x002fc80000011408 */
.L_x_241:
[----:B------:R-:W-:Y:S05]  /*3410*/  BRX R8 -0x3420                                                          (*"BRANCH_TARGETS .L_x_242,.L_x_243,.L_x_244"*) ;  /* 0xffffffc808f87949 */ /* 0x000fea000383ffff */
.L_x_244:
[----:B------:R-:W-:Y:S01]  /*3420*/  ISETP.NE.AND P0, PT, R4, 0x4, PT ;  /* 0x000000040400780c */ /* 0x000fe20003f05270 */
[----:B------:R-:W-:-:S12]  /*3430*/  VIADD R3, R0, 0x1 ;  /* 0x0000000100037836 */ /* 0x000fd80000000000 */
[----:B------:R-:W-:-:S04]  /*3440*/  @P0 IMAD.MOV R3, RZ, RZ, R0 ;  /* 0x000000ffff030224 */ /* 0x000fc800078e0200 */
[----:B------:R-:W-:Y:S01]  /*3450*/  IMAD.MOV.U32 R0, RZ, RZ, R3 ;  /* 0x000000ffff007224 */ /* 0x000fe200078e0003 */
[----:B------:R-:W-:Y:S06]  /*3460*/  BRA `(.L_x_101) ;  /* 0x00000000000c7947 */ /* 0x000fec0003800000 */
.L_x_243:
[----:B------:R-:W-:Y:S01]  /*3470*/  VIADD R12, R12, 0x1 ;  /* 0x000000010c0c7836 */ /* 0x000fe20000000000 */
[----:B------:R-:W-:Y:S06]  /*3480*/  BRA `(.L_x_101) ;  /* 0x0000000000047947 */ /* 0x000fec0003800000 */
.L_x_242:
[----:B------:R-:W-:-:S07]  /*3490*/  VIADD R2, R2, 0x1 ;  /* 0x0000000102027836 */ /* 0x000fce0000000000 */
.L_x_101:
[----:B------:R-:W-:Y:S05]  /*34a0*/  BSYNC.RECONVERGENT B0 ;  /* 0x0000000000007941 */ /* 0x000fea0003800200 */
.L_x_100:
        /* <DEDUP_REMOVED lines=8> */
.L_x_245:
[----:B------:R-:W-:Y:S05]  /*3530*/  BRX R8 -0x3540                                                          (*"BRANCH_TARGETS .L_x_246,.L_x_247,.L_x_248"*) ;  /* 0xffffffc808b07949 */ /* 0x000fea000383ffff */
.L_x_248:
[----:B------:R-:W-:Y:S01]  /*3540*/  ISETP.NE.AND P0, PT, R5, 0x4, PT ;  /* 0x000000040500780c */ /* 0x000fe20003f05270 */
[----:B------:R-:W-:-:S12]  /*3550*/  VIADD R3, R0, 0x1 ;  /* 0x0000000100037836 */ /* 0x000fd80000000000 */
[----:B------:R-:W-:-:S04]  /*3560*/  @P0 IMAD.MOV R3, RZ, RZ, R0 ;  /* 0x000000ffff030224 */ /* 0x000fc800078e0200 */
[----:B------:R-:W-:Y:S01]  /*3570*/  IMAD.MOV.U32 R0, RZ, RZ, R3 ;  /* 0x000000ffff007224 */ /* 0x000fe200078e0003 */
[----:B------:R-:W-:Y:S06]  /*3580*/  BRA `(.L_x_103) ;  /* 0x00000000000c7947 */ /* 0x000fec0003800000 */
.L_x_247:
[----:B------:R-:W-:Y:S01]  /*3590*/  VIADD R12, R12, 0x1 ;  /* 0x000000010c0c7836 */ /* 0x000fe20000000000 */
[----:B------:R-:W-:Y:S06]  /*35a0*/  BRA `(.L_x_103) ;  /* 0x0000000000047947 */ /* 0x000fec0003800000 */
.L_x_246:
[----:B------:R-:W-:-:S07]  /*35b0*/  IADD3 R2, PT, PT, R2, 0x1, RZ ;  /* 0x0000000102027810 */ /* 0x000fce0007ffe0ff */
.L_x_103:
[----:B------:R-:W-:Y:S05]  /*35c0*/  BSYNC.RECONVERGENT B0 ;  /* 0x0000000000007941 */ /* 0x000fea0003800200 */
.L_x_102:
        /* <DEDUP_REMOVED lines=8> */
.L_x_249:
[----:B------:R-:W-:Y:S05]  /*3650*/  BRX R8 -0x3660                                                          (*"BRANCH_TARGETS .L_x_250,.L_x_251,.L_x_252"*) ;  /* 0xffffffc808687949 */ /* 0x000fea000383ffff */
.L_x_252:
[----:B------:R-:W-:Y:S01]  /*3660*/  ISETP.NE.AND P0, PT, R6, 0x4, PT ;  /* 0x000000040600780c */ /* 0x000fe20003f05270 */
[----:B------:R-:W-:-:S12]  /*3670*/  VIADD R3, R0, 0x1 ;  /* 0x0000000100037836 */ /* 0x000fd80000000000 */
[----:B------:R-:W-:-:S04]  /*3680*/  @P0 IMAD.MOV R3, RZ, RZ, R0 ;  /* 0x000000ffff030224 */ /* 0x000fc800078e0200 */
[----:B------:R-:W-:Y:S01]  /*3690*/  IMAD.MOV.U32 R0, RZ, RZ, R3 ;  /* 0x000000ffff007224 */ /* 0x000fe200078e0003 */
[----:B------:R-:W-:Y:S06]  /*36a0*/  BRA `(.L_x_105) ;  /* 0x00000000000c7947 */ /* 0x000fec0003800000 */
.L_x_251:
[----:B------:R-:W-:Y:S01]  /*36b0*/  VIADD R12, R12, 0x1 ;  /* 0x000000010c0c7836 */ /* 0x000fe20000000000 */
[----:B------:R-:W-:Y:S06]  /*36c0*/  BRA `(.L_x_105) ;  /* 0x0000000000047947 */ /* 0x000fec0003800000 */
.L_x_250:
[----:B------:R-:W-:-:S07]  /*36d0*/  VIADD R2, R2, 0x1 ;  /* 0x0000000102027836 */ /* 0x000fce0000000000 */
.L_x_105:
[----:B------:R-:W-:Y:S05]  /*36e0*/  BSYNC.RECONVERGENT B0 ;  /* 0x0000000000007941 */ /* 0x000fea0003800200 */
.L_x_104:
        /* <DEDUP_REMOVED lines=8> */
.L_x_253:
[----:B------:R-:W-:Y:S05]  /*3770*/  BRX R8 -0x3780                                                          (*"BRANCH_TARGETS .L_x_254,.L_x_255,.L_x_256"*) ;  /* 0xffffffc808207949 */ /* 0x000fea000383ffff */
.L_x_256:
[----:B------:R-:W-:Y:S01]  /*3780*/  ISETP.NE.AND P0, PT, R7, 0x4, PT ;  /* 0x000000040700780c */ /* 0x000fe20003f05270 */
[----:B------:R-:W-:-:S12]  /*3790*/  VIADD R3, R0, 0x1 ;  /* 0x0000000100037836 */ /* 0x000fd80000000000 */
[----:B------:R-:W-:-:S04]  /*37a0*/  @P0 IMAD.MOV R3, RZ, RZ, R0 ;  /* 0x000000ffff030224 */ /* 0x000fc800078e0200 */
[----:B------:R-:W-:Y:S01]  /*37b0*/  IMAD.MOV.U32 R0, RZ, RZ, R3 ;  /* 0x000000ffff007224 */ /* 0x000fe200078e0003 */
[----:B------:R-:W-:Y:S06]  /*37c0*/  BRA `(.L_x_107) ;  /* 0x00000000000c7947 */ /* 0x000fec0003800000 */
.L_x_255:
[----:B------:R-:W-:Y:S01]  /*37d0*/  VIADD R12, R12, 0x1 ;  /* 0x000000010c0c7836 */ /* 0x000fe20000000000 */
[----:B------:R-:W-:Y:S06]  /*37e0*/  BRA `(.L_x_107) ;  /* 0x0000000000047947 */ /* 0x000fec0003800000 */
.L_x_254:
[----:B------:R-:W-:-:S07]  /*37f0*/  VIADD R2, R2, 0x1 ;  /* 0x0000000102027836 */ /* 0x000fce0000000000 */
.L_x_107:
[----:B------:R-:W-:Y:S05]  /*3800*/  BSYNC.RECONVERGENT B0 ;  /* 0x0000000000007941 */ /* 0x000fea0003800200 */
.L_x_106:
        /* <DEDUP_REMOVED lines=9> */
.L_x_257:
[----:B------:R-:W-:Y:S05]  /*38a0*/  BRX R14 -0x38b0                                                         (*"BRANCH_TARGETS .L_x_258,.L_x_259,.L_x_260"*) ;  /* 0xffffffc40ed47949 */ /* 0x000fea000383ffff */
.L_x_260:
[----:B------:R-:W-:Y:S01]  /*38b0*/  ISETP.NE.AND P0, PT, R8, 0x4, PT ;  /* 0x000000040800780c */ /* 0x000fe20003f05270 */
[----:B------:R-:W-:-:S12]  /*38c0*/  VIADD R3, R0, 0x1 ;  /* 0x0000000100037836 */ /* 0x000fd80000000000 */
[----:B------:R-:W-:-:S04]  /*38d0*/  @P0 IMAD.MOV R3, RZ, RZ, R0 ;  /* 0x000000ffff030224 */ /* 0x000fc800078e0200 */
[----:B------:R-:W-:Y:S01]  /*38e0*/  IMAD.MOV.U32 R0, RZ, RZ, R3 ;  /* 0x000000ffff007224 */ /* 0x000fe200078e0003 */
[----:B------:R-:W-:Y:S06]  /*38f0*/  BRA `(.L_x_109) ;  /* 0x00000000000c7947 */ /* 0x000fec0003800000 */
.L_x_259:
[----:B------:R-:W-:Y:S01]  /*3900*/  VIADD R12, R12, 0x1 ;  /* 0x000000010c0c7836 */ /* 0x000fe20000000000 */
[----:B------:R-:W-:Y:S06]  /*3910*/  BRA `(.L_x_109) ;  /* 0x0000000000047947 */ /* 0x000fec0003800000 */
.L_x_258:
[----:B------:R-:W-:-:S07]  /*3920*/  VIADD R2, R2, 0x1 ;  /* 0x0000000102027836 */ /* 0x000fce0000000000 */
.L_x_109:
[----:B------:R-:W-:Y:S05]  /*3930*/  BSYNC.RECONVERGENT B0 ;  /* 0x0000000000007941 */ /* 0x000fea0003800200 */
.L_x_108:
        /* <DEDUP_REMOVED lines=8> */
.L_x_261:
[----:B------:R-:W-:Y:S05]  /*39c0*/  BRX R14 -0x39d0                                                         (*"BRANCH_TARGETS .L_x_262,.L_x_263,.L_x_264"*) ;  /* 0xffffffc40e8c7949 */ /* 0x000fea000383ffff */
.L_x_264:
[----:B------:R-:W-:Y:S01]  /*39d0*/  ISETP.NE.AND P0, PT, R9, 0x4, PT ;  /* 0x000000040900780c */ /* 0x000fe20003f05270 */
[----:B------:R-:W-:-:S12]  /*39e0*/  VIADD R3, R0, 0x1 ;  /* 0x0000000100037836 */ /* 0x000fd80000000000 */
[----:B------:R-:W-:-:S05]  /*39f0*/  @P0 IMAD.MOV R3, RZ, RZ, R0 ;  /* 0x000000ffff030224 */ /* 0x000fca00078e0200 */
[----:B------:R-:W-:Y:S01]  /*3a00*/  MOV R0, R3 ;  /* 0x0000000300007202 */ /* 0x000fe20000000f00 */
[----:B------:R-:W-:Y:S06]  /*3a10*/  BRA `(.L_x_111) ;  /* 0x00000000000c7947 */ /* 0x000fec0003800000 */
.L_x_263:
[----:B------:R-:W-:Y:S01]  /*3a20*/  VIADD R12, R12, 0x1 ;  /* 0x000000010c0c7836 */ /* 0x000fe20000000000 */
[----:B------:R-:W-:Y:S06]  /*3a30*/  BRA `(.L_x_111) ;  /* 0x0000000000047947 */ /* 0x000fec0003800000 */
.L_x_262:
[----:B------:R-:W-:-:S07]  /*3a40*/  VIADD R2, R2, 0x1 ;  /* 0x0000000102027836 */ /* 0x000fce0000000000 */
.L_x_111:
[----:B------:R-:W-:Y:S05]  /*3a50*/  BSYNC.RECONVERGENT B0 ;  /* 0x0000000000007941 */ /* 0x000fea0003800200 */
.L_x_110:
        /* <DEDUP_REMOVED lines=8> */
.L_x_265:
[----:B------:R-:W-:Y:S05]  /*3ae0*/  BRX R14 -0x3af0                                                         (*"BRANCH_TARGETS .L_x_266,.L_x_267,.L_x_268"*) ;  /* 0xffffffc40e447949 */ /* 0x000fea000383ffff */
.L_x_268:
[----:B------:R-:W-:Y:S01]  /*3af0*/  ISETP.NE.AND P0, PT, R10, 0x4, PT ;  /* 0x000000040a00780c */ /* 0x000fe20003f05270 */
[----:B------:R-:W-:-:S12]  /*3b00*/  VIADD R3, R0, 0x1 ;  /* 0x0000000100037836 */ /* 0x000fd80000000000 */
[----:B------:R-:W-:-:S04]  /*3b10*/  @P0 IMAD.MOV R3, RZ, RZ, R0 ;  /* 0x000000ffff030224 */ /* 0x000fc800078e0200 */
[----:B------:R-:W-:Y:S01]  /*3b20*/  IMAD.MOV.U32 R0, RZ, RZ, R3 ;  /* 0x000000ffff007224 */ /* 0x000fe200078e0003 */
[----:B------:R-:W-:Y:S06]  /*3b30*/  BRA `(.L_x_113) ;  /* 0x00000000000c7947 */ /* 0x000fec0003800000 */
.L_x_267:
[----:B------:R-:W-:Y:S01]  /*3b40*/  VIADD R12, R12, 0x1 ;  /* 0x000000010c0c7836 */ /* 0x000fe20000000000 */
[----:B------:R-:W-:Y:S06]  /*3b50*/  BRA `(.L_x_113) ;  /* 0x0000000000047947 */ /* 0x000fec0003800000 */
.L_x_266:
[----:B------:R-:W-:-:S07]  /*3b60*/  VIADD R2, R2, 0x1 ;  /* 0x0000000102027836 */ /* 0x000fce0000000000 */
.L_x_113:
[----:B------:R-:W-:Y:S05]  /*3b70*/  BSYNC.RECONVERGENT B0 ;  /* 0x0000000000007941 */ /* 0x000fea0003800200 */
.L_x_112:
        /* <DEDUP_REMOVED lines=8> */
.L_x_269:
[----:B------:R-:W-:Y:S05]  /*3c00*/  BRX R14 -0x3c10                                                         (*"BRANCH_TARGETS .L_x_270,.L_x_271,.L_x_272"*) ;  /* 0xffffffc00efc7949 */ /* 0x000fea000383ffff */
.L_x_272:
[----:B------:R-:W-:Y:S01]  /*3c10*/  ISETP.NE.AND P0, PT, R11, 0x4, PT ;  /* 0x000000040b00780c */ /* 0x000fe20003f05270 */
[----:B------:R-:W-:-:S12]  /*3c20*/  VIADD R3, R0, 0x1 ;  /* 0x0000000100037836 */ /* 0x000fd80000000000 */
[----:B------:R-:W-:-:S04]  /*3c30*/  @P0 IMAD.MOV R3, RZ, RZ, R0 ;  /* 0x000000ffff030224 */ /* 0x000fc800078e0200 */
[----:B------:R-:W-:Y:S01]  /*3c40*/  IMAD.MOV.U32 R0, RZ, RZ, R3 ;  /* 0x000000ffff007224 */ /* 0x000fe200078e0003 */
[----:B------:R-:W-:Y:S06]  /*3c50*/  BRA `(.L_x_115) ;  /* 0x00000000000c7947 */ /* 0x000fec0003800000 */
.L_x_271:
[----:B------:R-:W-:Y:S01]  /*3c60*/  VIADD R12, R12, 0x1 ;  /* 0x000000010c0c7836 */ /* 0x000fe20000000000 */
[----:B------:R-:W-:Y:S06]  /*3c70*/  BRA `(.L_x_115) ;  /* 0x0000000000047947 */ /* 0x000fec0003800000 */
.L_x_270:
[----:B------:R-:W-:-:S07]  /*3c80*/  VIADD R2, R2, 0x1 ;  /* 0x0000000102027836 */ /* 0x000fce0000000000 */
.L_x_115:
[----:B------:R-:W-:Y:S05]  /*3c90*/  BSYNC.RECONVERGENT B0 ;  /* 0x0000000000007941 */ /* 0x000fea0003800200 */
.L_x_114:
        /* <DEDUP_REMOVED lines=16> */
.L_x_118:
[----:B------:R-:W-:Y:S02]  /*3da0*/  VIADD R2, R2, 0x1 ;  /* 0x0000000102027836 */ /* 0x000fe40000000000 */
[----:B------:R-:W-:-:S07]  /*3db0*/  IMAD.MOV.U32 R3, RZ, RZ, R12 ;  /* 0x000000ffff037224 */ /* 0x000fce00078e000c */
.L_x_117:
[----:B------:R-:W-:Y:S05]  /*3dc0*/  BSYNC.RECONVERGENT B0 ;  /* 0x0000000000007941 */ /* 0x000fea0003800200 */
.L_x_116:
        /* <DEDUP_REMOVED lines=8> */
[----:B------:R-:W-:Y:S02]  /*3e50*/  SEL R24, RZ, 0x8, !P3 ;  /* 0x00000008ff187807 */ /* 0x000fe40005800000 */
[----:B------:R-:W-:Y:S02]  /*3e60*/  SEL R15, RZ, 0x10, !P2 ;  /* 0x00000010ff0f7807 */ /* 0x000fe40005000000 */
[----:B------:R-:W-:Y:S02]  /*3e70*/  IADD3 R13, PT, PT, R14, R13, R12 ;  /* 0x0000000d0e0d7210 */ /* 0x000fe40007ffe00c */
[----:B------:R-:W-:-:S02]  /*3e80*/  ISETP.GT.AND P1, PT, R5, RZ, PT ;  /* 0x000000ff0500720c */ /* 0x000fc40003f24270 */
[----:B------:R-:W-:Y:S02]  /*3e90*/  ISETP.GT.AND P4, PT, R6, RZ, PT ;  /* 0x000000ff0600720c */ /* 0x000fe40003f84270 */
[----:B------:R-:W-:Y:S02]  /*3ea0*/  IADD3 R13, PT, PT, R15, R24, R13 ;  /* 0x000000180f0d7210 */ /* 0x000fe40007ffe00d */
[----:B------:R-:W-:Y:S02]  /*3eb0*/  ISETP.GT.AND P6, PT, R7, RZ, PT ;  /* 0x000000ff0700720c */ /* 0x000fe40003fc4270 */
[----:B------:R-:W-:Y:S02]  /*3ec0*/  ISETP.GT.AND P5, PT, R8, RZ, PT ;  /* 0x000000ff0800720c */ /* 0x000fe40003fa4270 */
[----:B------:R-:W-:Y:S02]  /*3ed0*/  SEL R12, RZ, 0x20, !P1 ;  /* 0x00000020ff0c7807 */ /* 0x000fe40004800000 */
[----:B------:R-:W-:-:S02]  /*3ee0*/  SEL R14, RZ, 0x40, !P4 ;  /* 0x00000040ff0e7807 */ /* 0x000fc40006000000 */
[----:B------:R-:W-:Y:S02]  /*3ef0*/  ISETP.GT.AND P4, PT, R9, RZ, PT ;  /* 0x000000ff0900720c */ /* 0x000fe40003f84270 */
[----:B------:R-:W-:Y:S02]  /*3f00*/  SEL R15, RZ, 0x80, !P6 ;  /* 0x00000080ff0f7807 */ /* 0x000fe40007000000 */
[----:B------:R-:W-:Y:S02]  /*3f10*/  SEL R23, RZ, 0x100, !P5 ;  /* 0x00000100ff177807 */ /* 0x000fe40006800000 */
[----:B------:R-:W-:Y:S02]  /*3f20*/  IADD3 R12, PT, PT, R13, R12, R14 ;  /* 0x0000000c0d0c7210 */ /* 0x000fe40007ffe00e */
[----:B------:R-:W-:Y:S02]  /*3f30*/  SEL R14, RZ, 0x200, !P4 ;  /* 0x00000200ff0e7807 */ /* 0x000fe40006000000 */
[----:B------:R-:W-:-:S02]  /*3f40*/  ISETP.GT.AND P4, PT, R10, RZ, PT ;  /* 0x000000ff0a00720c */ /* 0x000fc40003f84270 */
[C---:B------:R-:W-:Y:S02]  /*3f50*/  IADD3 R15, PT, PT, R12.reuse, R15, R23 ;  /* 0x0000000f0c0f7210 */ /* 0x040fe40007ffe017 */
[C---:B------:R-:W-:Y:S02]  /*3f60*/  LOP3.LUT R24, R12.reuse, 0x3e, RZ, 0xc0, !PT ;  /* 0x0000003e0c187812 */ /* 0x040fe400078ec0ff */
[----:B------:R-:W-:Y:S02]  /*3f70*/  LOP3.LUT R23, R12, 0x7c, RZ, 0xc0, !PT ;  /* 0x0000007c0c177812 */ /* 0x000fe400078ec0ff */
[----:B------:R-:W-:Y:S02]  /*3f80*/  SEL R12, RZ, 0x400, !P4 ;  /* 0x00000400ff0c7807 */ /* 0x000fe40006000000 */
[----:B------:R-:W-:Y:S02]  /*3f90*/  ISETP.NE.AND P4, PT, R23, 0x7c, PT ;  /* 0x0000007c1700780c */ /* 0x000fe40003f85270 */
[----:B------:R-:W-:-:S02]  /*3fa0*/  IADD3 R12, PT, PT, R15, R14, R12 ;  /* 0x0000000e0f0c7210 */ /* 0x000fc40007ffe00c */
[----:B------:R-:W-:Y:S02]  /*3fb0*/  ISETP.NE.AND P4, PT, R24, 0x3e, P4 ;  /* 0x0000003e1800780c */ /* 0x000fe40002785270 */
[----:B------:R-:W-:Y:S02]  /*3fc0*/  LOP3.LUT R14, R15, 0x1f0, RZ, 0xc0, !PT ;  /* 0x000001f00f0e7812 */ /* 0x000fe400078ec0ff */
        /* <DEDUP_REMOVED lines=14> */
[----:B------:R-:W-:Y:S02]  /*40b0*/  SEL R13, R13, 0x2, !P0 ;  /* 0x000000020d0d7807 */ /* 0x000fe40004000000 */
[----:B------:R-:W-:Y:S02]  /*40c0*/  ISETP.GT.AND P0, PT, R11, RZ, PT ;  /* 0x000000ff0b00720c */ /* 0x000fe40003f04270 */
[----:B------:R-:W-:-:S04]  /*40d0*/  SEL R13, R13, 0x3, !P3 ;  /* 0x000000030d0d7807 */ /* 0x000fc80005800000 */
[----:B------:R-:W-:-:S04]  /*40e0*/  SEL R13, R13, 0x4, !P2 ;  /* 0x000000040d0d7807 */ /* 0x000fc80005000000 */
[----:B------:R-:W-:Y:S02]  /*40f0*/  SEL R13, R13, 0x5, !P1 ;  /* 0x000000050d0d7807 */ /* 0x000fe40004800000 */
[----:B------:R-:W-:Y:S02]  /*4100*/  ISETP.GT.AND P1, PT, R25, RZ, PT ;  /* 0x000000ff1900720c */ /* 0x000fe40003f24270 */
[----:B------:R-:W-:Y:S02]  /*4110*/  SEL R23, R13, 0x6, !P6 ;  /* 0x000000060d177807 */ /* 0x000fe40007000000 */
[----:B------:R-:W-:Y:S02]  /*4120*/  SEL R13, RZ, 0x800, !P0 ;  /* 0x00000800ff0d7807 */ /* 0x000fe40004000000 */
[----:B------:R-:W-:Y:S02]  /*4130*/  SEL R14, RZ, 0x1000, !P1 ;  /* 0x00001000ff0e7807 */ /* 0x000fe40004800000 */
[----:B------:R-:W-:-:S02]  /*4140*/  ISETP.GT.AND P6, PT, R7, RZ, PT ;  /* 0x000000ff0700720c */ /* 0x000fc40003fc4270 */
[----:B------:R-:W-:Y:S02]  /*4150*/  IADD3 R26, PT, PT, R12, R13, R14 ;  /* 0x0000000d0c1a7210 */ /* 0x000fe40007ffe00e */
[----:B------:R-:W2:Y:S01]  /*4160*/  LDL.128 R12, [R1+0x40] ;  /* 0x00004000010c7983 */ /* 0x000ea20000100c00 */
[----:B------:R-:W-:Y:S01]  /*4170*/  SEL R23, R23, 0x7, !P6 ;  /* 0x0000000717177807 */ /* 0x000fe20007000000 */
[----:B------:R-:W-:Y:S01]  /*4180*/  BSSY.RECONVERGENT B0, `(.L_x_119) ;  /* 0x0000108000007945 */ /* 0x000fe20003800200 */
[----:B------:R-:W-:Y:S02]  /*4190*/  LOP3.LUT R24, R26, 0x1f00, RZ, 0xc0, !PT ;  /* 0x00001f001a187812 */ /* 0x000fe400078ec0ff */
[----:B------:R-:W-:Y:S02]  /*41a0*/  ISETP.GT.AND P6, PT, R8, RZ, PT ;  /* 0x000000ff0800720c */ /* 0x000fe40003fc4270 */
[----:B------:R-:W-:Y:S02]  /*41b0*/  ISETP.NE.AND P2, PT, R24, 0x1f00, PT ;  /* 0x00001f001800780c */ /* 0x000fe40003f45270 */
[----:B------:R-:W-:-:S02]  /*41c0*/  LOP3.LUT R24, R26, 0xf80, RZ, 0xc0, !PT ;  /* 0x00000f801a187812 */ /* 0x000fc400078ec0ff */
[----:B------:R-:W-:Y:S02]  /*41d0*/  ISETP.GT.AND P5, PT, R9, RZ, PT ;  /* 0x000000ff0900720c */ /* 0x000fe40003fa4270 */
[----:B------:R-:W-:Y:S02]  /*41e0*/  ISETP.NE.AND P2, PT, R24, 0xf80, P2 ;  /* 0x00000f801800780c */ /* 0x000fe40001745270 */
[----:B------:R-:W-:Y:S02]  /*41f0*/  SEL R23, R23, 0x8, !P6 ;  /* 0x0000000817177807 */ /* 0x000fe40007000000 */
[----:B------:R-:W-:Y:S02]  /*4200*/  PLOP3.LUT P2, PT, P4, P2, PT, 0x80, 0x8 ;  /* 0x000000000008781c */ /* 0x000fe40002745070 */
[----:B------:R-:W-:Y:S02]  /*4210*/  ISETP.GT.AND P6, PT, R10, RZ, PT ;  /* 0x000000ff0a00720c */ /* 0x000fe40003fc4270 */
[----:B------:R-:W-:-:S04]  /*4220*/  SEL R23, R23, 0x9, !P5 ;  /* 0x0000000917177807 */ /* 0x000fc80006800000 */
[----:B------:R-:W-:Y:S02]  /*4230*/  SEL R23, R23, 0xa, !P6 ;  /* 0x0000000a17177807 */ /* 0x000fe40007000000 */
[----:B--2---:R-:W-:Y:S02]  /*4240*/  VIMNMX3 R12, R12, R13, R14, !PT ;  /* 0x0000000d0c0c720f */ /* 0x004fe4000780010e */
[----:B------:R-:W-:Y:S02]  /*4250*/  LOP3.LUT R13, R26, 0x1e01, RZ, 0xc0, !PT ;  /* 0x00001e011a0d7812 */ /* 0x000fe400078ec0ff */
[----:B------:R-:W-:Y:S02]  /*4260*/  VIMNMX R15, PT, PT, R15, R12, !PT ;  /* 0x0000000c0f0f7248 */ /* 0x000fe40007fe0100 */
[----:B------:R-:W-:Y:S02]  /*4270*/  ISETP.NE.AND P2, PT, R13, 0x1e01, P2 ;  /* 0x00001e010d00780c */ /* 0x000fe40001745270 */
[----:B------:R-:W-:-:S02]  /*4280*/  SEL R13, R23, 0xb, !P0 ;  /* 0x0000000b170d7807 */ /* 0x000fc40004000000 */
[----:B------:R-:W-:Y:S02]  /*4290*/  ISETP.LT.OR P3, PT, R15, 0x5, P2 ;  /* 0x000000050f00780c */ /* 0x000fe40001761670 */
[----:B------:R-:W-:-:S11]  /*42a0*/  SEL R13, R13, 0xc, !P1 ;  /* 0x0000000c0d0d7807 */ /* 0x000fd60004800000 */
        /* <DEDUP_REMOVED lines=8> */
[----:B------:R-:W-:-:S12]  /*4330*/  HFMA2 R12, -RZ, RZ, 0, 0.004180908203125 ;  /* 0x00001c48ff0c7431 */ /* 0x000fd800000001ff */
        /* <DEDUP_REMOVED lines=35> */
.L_x_121:
[----:B------:R-:W-:Y:S01]  /*4570*/  ISETP.NE.AND P0, PT, R2, RZ, PT ;  /* 0x000000ff0200720c */ /* 0x000fe20003f05270 */
[----:B------:R-:W-:Y:S03]  /*4580*/  BSSY.RELIABLE B1, `(.L_x_122) ;  /* 0x000005a000017945 */ /* 0x000fe60003800100 */
[----:B------:R-:W-:-:S13]  /*4590*/  ISETP.EQ.OR P0, PT, R3, RZ, !P0 ;  /* 0x000000ff0300720c */ /* 0x000fda0004702670 */
[----:B------:R-:W-:Y:S05]  /*45a0*/  @!P0 BREAK.RELIABLE B1 ;  /* 0x0000000000018942 */ /* 0x000fea0003800100 */
        /* <DEDUP_REMOVED lines=37> */
.L_x_125:
[----:B------:R-:W-:Y:S05]  /*4800*/  BSYNC.RECONVERGENT B2 ;  /* 0x0000000000027941 */ /* 0x000fea0003800200 */
.L_x_124:
[----:B------:R-:W-:Y:S01]  /*4810*/  ISETP.NE.AND P0, PT, R25, 0x2, PT ;  /* 0x000000021900780c */ /* 0x000fe20003f05270 */
[----:B------:R-:W-:-:S12]  /*4820*/  IMAD.MOV.U32 R3, RZ, RZ, 0x24 ;  /* 0x00000024ff037424 */ /* 0x000fd800078e00ff */
[----:B------:R-:W-:Y:S05]  /*4830*/  @!P0 BRA `(.L_x_126) ;  /* 0x0000000000908947 */ /* 0x000fea0003800000 */
[----:B------:R-:W-:Y:S01]  /*4840*/  ISETP.NE.AND P0, PT, R11, 0x2, PT ;  /* 0x000000020b00780c */ /* 0x000fe20003f05270 */
[----:B------:R-:W-:-:S12]  /*4850*/  IMAD.MOV.U32 R3, RZ, RZ, 0x21 ;  /* 0x00000021ff037424 */ /* 0x000fd800078e00ff */
[----:B------:R-:W-:Y:S05]  /*4860*/  @!P0 BRA `(.L_x_126) ;  /* 0x0000000000848947 */ /* 0x000fea0003800000 */
[----:B------:R-:W-:Y:S02]  /*4870*/  ISETP.NE.AND P0, PT, R10, 0x2, PT ;  /* 0x000000020a00780c */ /* 0x000fe40003f05270 */
[----:B------:R-:W-:-:S11]  /*4880*/  MOV R3, 0x1e ;  /* 0x0000001e00037802 */ /* 0x000fd60000000f00 */
        /* <DEDUP_REMOVED lines=31> */
.L_x_126:
[----:B------:R-:W-:Y:S01]  /*4a80*/  IMAD.IADD R12, R12, 0x1, R3 ;  /* 0x000000010c0c7824 */ /* 0x000fe200078e0203 */
[----:B------:R-:W-:Y:S06]  /*4a90*/  BRA `(.L_x_120) ;  /* 0x0000000400d87947 */ /* 0x000fec0003800000 */
.L_x_123:
[----:B------:R-:W-:-:S13]  /*4aa0*/  ISETP.GE.AND P0, PT, R15, 0x5, PT ;  /* 0x000000050f00780c */ /* 0x000fda0003f06270 */
[----:B------:R-:W-:Y:S05]  /*4ab0*/  @P0 BREAK.RELIABLE B1 ;  /* 0x0000000000010942 */ /* 0x000fea0003800100 */
[----:B------:R-:W-:Y:S01]  /*4ac0*/  @P0 LEA R12, R13, 0x1388, 0x3 ;  /* 0x000013880d0c0811 */ /* 0x000fe200078e18ff */
[----:B------:R-:W-:Y:S06]  /*4ad0*/  @P0 BRA `(.L_x_120) ;  /* 0x0000000400c80947 */ /* 0x000fec0003800000 */
[----:B------:R-:W-:Y:S01]  /*4ae0*/  @!P2 IMAD.MOV.U32 R12, RZ, RZ, 0x6 ;  /* 0x00000006ff0ca424 */ /* 0x000fe200078e00ff */
[----:B------:R-:W-:Y:S05]  /*4af0*/  @!P2 BREAK.RELIABLE B1 ;  /* 0x000000000001a942 */ /* 0x000fea0003800100 */
[----:B------:R-:W-:Y:S01]  /*4b00*/  @!P2 IMAD R12, R13, R12, 0xfa0 ;  /* 0x00000fa00d0ca424 */ /* 0x000fe200078e020c */
[----:B------:R-:W-:Y:S06]  /*4b10*/  @!P2 BRA `(.L_x_120) ;  /* 0x0000000400b8a947 */ /* 0x000fec0003800000 */
[----:B------:R-:W-:Y:S05]  /*4b20*/  BSYNC.RELIABLE B1 ;  /* 0x0000000000017941 */ /* 0x000fea0003800100 */
.L_x_122:
        /* <DEDUP_REMOVED lines=39> */
.L_x_127:
[----:B------:R-:W-:-:S13]  /*4da0*/  ISETP.GE.U32.AND P0, PT, R2, 0x2, PT ;  /* 0x000000020200780c */ /* 0x000fda0003f06070 */
[----:B------:R-:W-:Y:S05]  /*4db0*/  @!P0 BRA `(.L_x_128) ;  /* 0x0000000000708947 */ /* 0x000fea0003800000 */
[----:B------:R-:W-:Y:S01]  /*4dc0*/  IMAD.MOV.U32 R4, RZ, RZ, -0x1 ;  /* 0xffffffffff047424 */ /* 0x000fe200078e00ff */
[----:B------:R-:W-:Y:S01]  /*4dd0*/  MOV R5, 0xffffffff ;  /* 0xffffffff00057802 */ /* 0x000fe20000000f00 */
[----:B------:R-:W-:Y:S01]  /*4de0*/  BSSY.RECONVERGENT B1, `(.L_x_129) ;  /* 0x0000011000017945 */ /* 0x000fe20003800200 */
[----:B------:R-:W-:Y:S02]  /*4df0*/  VIADD R3, R1, 0x50 ;  /* 0x0000005001037836 */ /* 0x000fe40000000000 */
[----:B------:R-:W-:Y:S01]  /*4e00*/  IMAD.MOV.U32 R0, RZ, RZ, RZ ;  /* 0x000000ffff007224 */ /* 0x000fe200078e00ff */
[----:B------:R1:W-:Y:S01]  /*4e10*/  STL.64 [R1+0x50], R4 ;  /* 0x0000500401007387 */ /* 0x0003e20000100a00 */
[----:B------:R-:W-:-:S07]  /*4e20*/  IMAD.MOV.U32 R2, RZ, RZ, 0xc ;  /* 0x0000000cff027424 */ /* 0x000fce00078e00ff */
.L_x_130:
[----:B-1----:R-:W-:-:S06]  /*4e30*/  IMAD R4, R2, 0x4, R1 ;  /* 0x0000000402047824 */ /* 0x002fcc00078e0201 */
[----:B------:R-:W2:Y:S01]  /*4e40*/  LDL R4, [R4] ;  /* 0x0000000004047983 */ /* 0x000ea20000100800 */
[----:B------:R-:W-:Y:S02]  /*4e50*/  ISETP.NE.AND P1, PT, R2, RZ, PT ;  /* 0x000000ff0200720c */ /* 0x000fe40003f25270 */
[----:B--2---:R-:W-:-:S13]  /*4e60*/  ISETP.NE.AND P0, PT, R4, 0x2, PT ;  /* 0x000000020400780c */ /* 0x004fda0003f05270 */
[C---:B------:R-:W-:Y:S02]  /*4e70*/  @!P0 VIADD R5, R0.reuse, 0x1 ;  /* 0x0000000100058836 */ /* 0x040fe40000000000 */
[----:B------:R-:W-:Y:S02]  /*4e80*/  @!P0 IMAD R7, R0, 0x4, R3 ;  /* 0x0000000400078824 */ /* 0x000fe400078e0203 */
[----:B------:R-:W-:Y:S02]  /*4e90*/  @!P0 IMAD.MOV.U32 R0, RZ, RZ, R5 ;  /* 0x000000ffff008224 */ /* 0x000fe400078e0005 */
[----:B------:R-:W-:Y:S01]  /*4ea0*/  VIADD R5, R2, 0xffffffff ;  /* 0xffffffff02057836 */ /* 0x000fe20000000000 */
[----:B------:R1:W-:Y:S02]  /*4eb0*/  @!P0 STL [R7], R2 ;  /* 0x0000000207008387 */ /* 0x0003e40000100800 */
[----:B------:R-:W-:Y:S01]  /*4ec0*/  ISETP.GE.AND P0, PT, R0, 0x2, PT ;  /* 0x000000020000780c */ /* 0x000fe20003f06270 */
[----:B-1----:R-:W-:-:S12]  /*4ed0*/  IMAD.MOV.U32 R2, RZ, RZ, R5 ;  /* 0x000000ffff027224 */ /* 0x002fd800078e0005 */
[----:B------:R-:W-:Y:S05]  /*4ee0*/  @!P0 BRA P1, `(.L_x_130) ;  /* 0xfffffffc00d08947 */ /* 0x000fea000083ffff */
[----:B------:R-:W-:Y:S05]  /*4ef0*/  BSYNC.RECONVERGENT B1 ;  /* 0x0000000000017941 */ /* 0x000fea0003800200 */
.L_x_129:
        /* <DEDUP_REMOVED lines=8> */
.L_x_128:
        /* <DEDUP_REMOVED lines=39> */
.L_x_131:
[----:B------:R-:W-:-:S07]  /*51f0*/  IMAD.SHL.U32 R12, R13, 0x4, RZ ;  /* 0x000000040d0c7824 */ /* 0x000fce00078e00ff */
.L_x_120:
[----:B------:R-:W-:Y:S05]  /*5200*/  BSYNC.RECONVERGENT B0 ;  /* 0x0000000000007941 */ /* 0x000fea0003800200 */
.L_x_119:
[----:B------:R-:W-:Y:S05]  /*5210*/  WARPSYNC.ALL ;  /* 0x0000000000007948 */ /* 0x000fea0003800000 */
[----:B------:R-:W-:-:S07]  /*5220*/  IMAD.IADD R7, R13, 0x1, R12 ;  /* 0x000000010d077824 */ /* 0x000fce00078e020c */
.L_x_71:
[----:B-1----:R-:W1:Y:S08]  /*5230*/  LDC.64 R2, c[0x0][0x388] ;  /* 0x0000e200ff027b82 */ /* 0x002e700000000a00 */
[----:B------:R-:W2:Y:S01]  /*5240*/  LDC.64 R4, c[0x0][0x380] ;  /* 0x0000e000ff047b82 */ /* 0x000ea20000000a00 */
[----:B-1----:R-:W-:-:S05]  /*5250*/  IMAD.WIDE R2, R22, 0x4, R2 ;  /* 0x0000000416027825 */ /* 0x002fca00078e0202 */
[----:B------:R-:W-:Y:S01]  /*5260*/  STG.E desc[UR6][R2.64], R7 ;  /* 0x0000000702007986 */ /* 0x000fe2000c101906 */
[----:B--2---:R-:W-:-:S05]  /*5270*/  IMAD.WIDE R4, R22, 0x8, R4 ;  /* 0x0000000816047825 */ /* 0x004fca00078e0204 */
[----:B-----5:R-:W-:Y:S01]  /*5280*/  STG.E.64 desc[UR6][R4.64], R20 ;  /* 0x0000001404007986 */ /* 0x020fe2000c101b06 */
[----:B------:R-:W-:Y:S05]  /*5290*/  EXIT ;  /* 0x000000000000794d */ /* 0x000fea0003800000 */
.L_x_132:
        /* <DEDUP_REMOVED lines=14> */
.L_x_319:


//--------------------- .text._Z20evaluate_hands_batchPiS_S_ii --------------------------
	.section	.text._Z20evaluate_hands_batchPiS_S_ii,"ax",@progbits
	.align	128
        .global         _Z20evaluate_hands_batchPiS_S_ii
        .type           _Z20evaluate_hands_batchPiS_S_ii,@function
        .size           _Z20evaluate_hands_batchPiS_S_ii,(.L_x_320 - _Z20evaluate_hands_batchPiS_S_ii)
        .other          _Z20evaluate_hands_batchPiS_S_ii,@"STO_CUDA_ENTRY STV_DEFAULT"
_Z20evaluate_hands_batchPiS_S_ii:
.text._Z20evaluate_hands_batchPiS_S_ii:
        /* <DEDUP_REMOVED lines=11> */
[----:B0-----:R-:W-:-:S06]  /*00b0*/  IMAD.WIDE R12, R21, 0x4, R12 ;  /* 0x00000004150c7825 */ /* 0x001fcc00078e020c */
[----:B-1----:R-:W2:Y:S01]  /*00c0*/  LDG.E R12, desc[UR4][R12.64] ;  /* 0x000000040c0c7981 */ /* 0x002ea2000c1e1900 */
[----:B------:R-:W-:Y:S01]  /*00d0*/  BSSY.RECONVERGENT B0, `(.L_x_133) ;  /* 0x00002be000007945 */ /* 0x000fe20003800200 */
[----:B------:R-:W-:Y:S01]  /*00e0*/  IMAD.MOV.U32 R5, RZ, RZ, RZ ;  /* 0x000000ffff057224 */ /* 0x000fe200078e00ff */
[----:B--2---:R-:W-:-:S13]  /*00f0*/  ISETP.GE.AND P0, PT, R12, 0x5, PT ;  /* 0x000000050c00780c */ /* 0x004fda0003f06270 */
[----:B------:R-:W-:Y:S05]  /*0100*/  @!P0 BRA `(.L_x_134) ;  /* 0x0000002800e88947 */ /* 0x000fea0003800000 */
[----:B------:R-:W0:Y:S01]  /*0110*/  LDCU UR6, c[0x0][0x39c] ;  /* 0x00007380ff0677ac */ /* 0x000e220008000800 */
[----:B------:R1:W-:Y:S01]  /*0120*/  STL.128 [R1], RZ ;  /* 0x000000ff01007387 */ /* 0x0003e20000100c00 */
[C---:B------:R-:W-:Y:S01]  /*0130*/  LOP3.LUT R4, R12.reuse, 0x7ffffffc, RZ, 0xc0, !PT ;  /* 0x7ffffffc0c047812 */ /* 0x040fe200078ec0ff */
[----:B------:R-:W-:Y:S01]  /*0140*/  BSSY.RECONVERGENT B1, `(.L_x_135) ;  /* 0x0000032000017945 */ /* 0x000fe20003800200 */
[----:B------:R-:W2:Y:S01]  /*0150*/  LDCU.64 UR8, c[0x0][0x380] ;  /* 0x00007000ff0877ac */ /* 0x000ea20008000a00 */
[----:B------:R1:W-:Y:S01]  /*0160*/  STL.128 [R1+0x10], RZ ;  /* 0x000010ff01007387 */ /* 0x0003e20000100c00 */
[----:B------:R-:W-:Y:S01]  /*0170*/  LOP3.LUT R5, R12, 0x3, RZ, 0xc0, !PT ;  /* 0x000000030c057812 */ /* 0x000fe200078ec0ff */
[----:B------:R-:W-:Y:S02]  /*0180*/  IMAD.MOV R4, RZ, RZ, -R4 ;  /* 0x000000ffff047224 */ /* 0x000fe400078e0a04 */
[----:B------:R1:W-:Y:S02]  /*0190*/  STL.128 [R1+0x20], RZ ;  /* 0x000020ff01007387 */ /* 0x0003e40000100c00 */
[----:B------:R-:W-:-:S02]  /*01a0*/  IMAD.MOV.U32 R0, RZ, RZ, R4 ;  /* 0x000000ffff007224 */ /* 0x000fc400078e0004 */
[----:B------:R1:W-:Y:S01]  /*01b0*/  STL [R1+0x30], RZ ;  /* 0x000030ff01007387 */ /* 0x0003e20000100800 */
[----:B0-----:R-:W-:-:S04]  /*01c0*/  IMAD R2, R21, UR6, RZ ;  /* 0x0000000615027c24 */ /* 0x001fc8000f8e02ff */
[----:B------:R-:W-:-:S03]  /*01d0*/  IMAD.WIDE R2, R2, 0x4, RZ ;  /* 0x0000000402027825 */ /* 0x000fc600078e02ff */
[----:B--2---:R-:W-:-:S04]  /*01e0*/  IADD3 R6, P0, PT, R2, UR8, RZ ;  /* 0x0000000802067c10 */ /* 0x004fc8000ff1e0ff */
[----:B------:R-:W-:-:S04]  /*01f0*/  IADD3 R6, P1, PT, R6, 0x8, RZ ;  /* 0x0000000806067810 */ /* 0x000fc80007f3e0ff */
[----:B------:R-:W-:Y:S01]  /*0200*/  IADD3.X R7, PT, PT, RZ, UR9, R3, P1, P0 ;  /* 0x00000009ff077c10 */ /* 0x000fe20008fe0403 */
[----:B------:R-:W-:-:S04]  /*0210*/  IMAD.MOV.U32 R8, RZ, RZ, R6 ;  /* 0x000000ffff087224 */ /* 0x000fc800078e0006 */
[----:B-1----:R-:W-:-:S07]  /*0220*/  IMAD.MOV.U32 R9, RZ, RZ, R7 ;  /* 0x000000ffff097224 */ /* 0x002fce00078e0007 */
.L_x_136:
[----:B------:R-:W-:Y:S02]  /*0230*/  IMAD.MOV.U32 R10, RZ, RZ, R8 ;  /* 0x000000ffff0a7224 */ /* 0x000fe400078e0008 */
[----:B------:R-:W-:-:S05]  /*0240*/  IMAD.MOV.U32 R11, RZ, RZ, R9 ;  /* 0x000000ffff0b7224 */ /* 0x000fca00078e0009 */
[----:B------:R-:W2:Y:S04]  /*0250*/  LDG.E R8, desc[UR4][R10.64+-0x8] ;  /* 0xfffff8040a087981 */ /* 0x000ea8000c1e1900 */
[----:B------:R-:W3:Y:S04]  /*0260*/  LDG.E R13, desc[UR4][R10.64+-0x4] ;  /* 0xfffffc040a0d7981 */ /* 0x000ee8000c1e1900 */
[----:B------:R-:W4:Y:S04]  /*0270*/  LDG.E R14, desc[UR4][R10.64] ;  /* 0x000000040a0e7981 */ /* 0x000f28000c1e1900 */
[----:B------:R-:W5:Y:S01]  /*0280*/  LDG.E R15, desc[UR4][R10.64+0x4] ;  /* 0x000004040a0f7981 */ /* 0x000f62000c1e1900 */
[----:B--2---:R-:W-:-:S13]  /*0290*/  ISETP.GT.U32.AND P0, PT, R8, 0x33, PT ;  /* 0x000000330800780c */ /* 0x004fda0003f04070 */
[----:B------:R-:W-:-:S05]  /*02a0*/  @!P0 LOP3.LUT R8, R8, 0xfffffffc, RZ, 0xc0, !PT ;  /* 0xfffffffc08088812 */ /* 0x000fca00078ec0ff */
[----:B------:R-:W-:-:S05]  /*02b0*/  @!P0 IMAD.IADD R16, R1, 0x1, R8 ;  /* 0x0000000101108824 */ /* 0x000fca00078e0208 */
[----:B------:R-:W2:Y:S01]  /*02c0*/  @!P0 LDL R9, [R16] ;  /* 0x0000000010098983 */ /* 0x000ea20000100800 */
[----:B---3--:R-:W-:-:S13]  /*02d0*/  ISETP.GT.U32.AND P1, PT, R13, 0x33, PT ;  /* 0x000000330d00780c */ /* 0x008fda0003f24070 */
[----:B------:R-:W-:-:S05]  /*02e0*/  @!P1 LOP3.LUT R8, R13, 0xfffffffc, RZ, 0xc0, !PT ;  /* 0xfffffffc0d089812 */ /* 0x000fca00078ec0ff */
[----:B------:R-:W-:Y:S02]  /*02f0*/  @!P1 IMAD.IADD R18, R1, 0x1, R8 ;  /* 0x0000000101129824 */ /* 0x000fe400078e0208 */
[----:B--2---:R-:W-:-:S05]  /*0300*/  @!P0 VIADD R9, R9, 0x1 ;  /* 0x0000000109098836 */ /* 0x004fca0000000000 */
[----:B------:R0:W-:Y:S04]  /*0310*/  @!P0 STL [R16], R9 ;  /* 0x0000000910008387 */ /* 0x0001e80000100800 */
[----:B------:R-:W2:Y:S01]  /*0320*/  @!P1 LDL R13, [R18] ;  /* 0x00000000120d9983 */ /* 0x000ea20000100800 */
[----:B----4-:R-:W-:-:S13]  /*0330*/  ISETP.GT.U32.AND P0, PT, R14, 0x33, PT ;  /* 0x000000330e00780c */ /* 0x010fda0003f04070 */
[----:B------:R-:W-:-:S05]  /*0340*/  @!P0 LOP3.LUT R8, R14, 0xfffffffc, RZ, 0xc0, !PT ;  /* 0xfffffffc0e088812 */ /* 0x000fca00078ec0ff */
[----:B------:R-:W-:Y:S02]  /*0350*/  @!P0 IMAD.IADD R17, R1, 0x1, R8 ;  /* 0x0000000101118824 */ /* 0x000fe400078e0208 */
[----:B--2---:R-:W-:-:S05]  /*0360*/  @!P1 VIADD R13, R13, 0x1 ;  /* 0x000000010d0d9836 */ /* 0x004fca0000000000 */
[----:B------:R1:W-:Y:S04]  /*0370*/  @!P1 STL [R18], R13 ;  /* 0x0000000d12009387 */ /* 0x0003e80000100800 */
[----:B------:R-:W2:Y:S01]  /*0380*/  @!P0 LDL R14, [R17] ;  /* 0x00000000110e8983 */ /* 0x000ea20000100800 */
[----:B-----5:R-:W-:-:S13]  /*0390*/  ISETP.GT.U32.AND P1, PT, R15, 0x33, PT ;  /* 0x000000330f00780c */ /* 0x020fda0003f24070 */
[----:B------:R-:W-:-:S05]  /*03a0*/  @!P1 LOP3.LUT R8, R15, 0xfffffffc, RZ, 0xc0, !PT ;  /* 0xfffffffc0f089812 */ /* 0x000fca00078ec0ff */
[----:B0-----:R-:W-:Y:S02]  /*03b0*/  @!P1 IMAD.IADD R16, R1, 0x1, R8 ;  /* 0x0000000101109824 */ /* 0x001fe400078e0208 */
[----:B--2---:R-:W-:-:S05]  /*03c0*/  @!P0 VIADD R14, R14, 0x1 ;  /* 0x000000010e0e8836 */ /* 0x004fca0000000000 */
[----:B------:R1:W-:Y:S04]  /*03d0*/  @!P0 STL [R17], R14 ;  /* 0x0000000e11008387 */ /* 0x0003e80000100800 */
[----:B------:R-:W2:Y:S01]  /*03e0*/  @!P1 LDL R8, [R16] ;  /* 0x0000000010089983 */ /* 0x000ea20000100800 */
[----:B------:R-:W-:Y:S02]  /*03f0*/  VIADD R0, R0, 0x4 ;  /* 0x0000000400007836 */ /* 0x000fe40000000000 */
[----:B--2---:R-:W-:-:S05]  /*0400*/  @!P1 VIADD R15, R8, 0x1 ;  /* 0x00000001080f9836 */ /* 0x004fca0000000000 */
[----:B------:R1:W-:Y:S01]  /*0410*/  @!P1 STL [R16], R15 ;  /* 0x0000000f10009387 */ /* 0x0003e20000100800 */
[----:B------:R-:W-:Y:S02]  /*0420*/  ISETP.NE.AND P1, PT, R0, RZ, PT ;  /* 0x000000ff0000720c */ /* 0x000fe40003f25270 */
[----:B------:R-:W-:-:S05]  /*0430*/  IADD3 R8, P0, PT, R10, 0x10, RZ ;  /* 0x000000100a087810 */ /* 0x000fca0007f1e0ff */
[----:B------:R-:W-:-:S06]  /*0440*/  IMAD.X R9, RZ, RZ, R11, P0 ;  /* 0x000000ffff097224 */ /* 0x000fcc00000e060b */
[----:B-1----:R-:W-:Y:S05]  /*0450*/  @P1 BRA `(.L_x_136) ;  /* 0xfffffffc00741947 */ /* 0x002fea000383ffff */
[----:B------:R-:W-:Y:S05]  /*0460*/  BSYNC.RECONVERGENT B1 ;  /* 0x0000000000017941 */ /* 0x000fea0003800200 */
.L_x_135:
[----:B------:R-:W-:Y:S01]  /*0470*/  ISETP.NE.AND P0, PT, R5, RZ, PT ;  /* 0x000000ff0500720c */ /* 0x000fe20003f05270 */
[----:B------:R-:W-:Y:S01]  /*0480*/  BSSY.RECONVERGENT B1, `(.L_x_137) ;  /* 0x0000015000017945 */ /* 0x000fe20003800200 */
[----:B------:R-:W-:-:S11]  /*0490*/  SHF.R.U32.HI R10, RZ, 0x2, R12 ;  /* 0x00000002ff0a7819 */ /* 0x000fd6000001160c */
[----:B------:R-:W-:Y:S05]  /*04a0*/  @!P0 BRA `(.L_x_138) ;  /* 0x0000000000488947 */ /* 0x000fea0003800000 */
[----:B------:R-:W0:Y:S01]  /*04b0*/  LDCU.64 UR6, c[0x0][0x380] ;  /* 0x00007000ff0677ac */ /* 0x000e220008000a00 */
[----:B------:R-:W-:Y:S01]  /*04c0*/  LOP3.LUT R9, R10, 0x1fffffff, RZ, 0xc0, !PT ;  /* 0x1fffffff0a097812 */ /* 0x000fe200078ec0ff */
[----:B------:R-:W-:-:S04]  /*04d0*/  IMAD.MOV R11, RZ, RZ, -R5 ;  /* 0x000000ffff0b7224 */ /* 0x000fc800078e0a05 */
[----:B------:R-:W-:-:S03]  /*04e0*/  IMAD.WIDE.U32 R8, R9, 0x10, R2 ;  /* 0x0000001009087825 */ /* 0x000fc600078e0002 */
[----:B0-----:R-:W-:-:S04]  /*04f0*/  IADD3 R8, P0, PT, R8, UR6, RZ ;  /* 0x0000000608087c10 */ /* 0x001fc8000ff1e0ff */
[----:B------:R-:W-:-:S09]  /*0500*/  IADD3.X R9, PT, PT, R9, UR7, RZ, P0, !PT ;  /* 0x0000000709097c10 */ /* 0x000fd200087fe4ff */
.L_x_139:
[----:B0-----:R-:W2:Y:S02]  /*0510*/  LDG.E R0, desc[UR4][R8.64] ;  /* 0x0000000408007981 */ /* 0x001ea4000c1e1900 */
[----:B--2---:R-:W-:-:S13]  /*0520*/  ISETP.GT.U32.AND P0, PT, R0, 0x33, PT ;  /* 0x000000330000780c */ /* 0x004fda0003f04070 */
[----:B------:R-:W-:-:S05]  /*0530*/  @!P0 LOP3.LUT R0, R0, 0xfffffffc, RZ, 0xc0, !PT ;  /* 0xfffffffc00008812 */ /* 0x000fca00078ec0ff */
[----:B------:R-:W-:-:S05]  /*0540*/  @!P0 IMAD.IADD R13, R1, 0x1, R0 ;  /* 0x00000001010d8824 */ /* 0x000fca00078e0200 */
[----:B------:R-:W2:Y:S01]  /*0550*/  @!P0 LDL R0, [R13] ;  /* 0x000000000d008983 */ /* 0x000ea20000100800 */
[----:B------:R-:W-:-:S05]  /*0560*/  VIADD R11, R11, 0x1 ;  /* 0x000000010b0b7836 */ /* 0x000fca0000000000 */
[----:B------:R-:W-:Y:S01]  /*0570*/  ISETP.NE.AND P1, PT, R11, RZ, PT ;  /* 0x000000ff0b00720c */ /* 0x000fe20003f25270 */
[----:B--2---:R-:W-:-:S05]  /*0580*/  @!P0 VIADD R0, R0, 0x1 ;  /* 0x0000000100008836 */ /* 0x004fca0000000000 */
[----:B------:R0:W-:Y:S01]  /*0590*/  @!P0 STL [R13], R0 ;  /* 0x000000000d008387 */ /* 0x0001e20000100800 */
[----:B------:R-:W-:-:S05]  /*05a0*/  IADD3 R8, P0, PT, R8, 0x4, RZ ;  /* 0x0000000408087810 */ /* 0x000fca0007f1e0ff */
[----:B------:R-:W-:Y:S01]  /*05b0*/  IMAD.X R9, RZ, RZ, R9, P0 ;  /* 0x000000ffff097224 */ /* 0x000fe200000e0609 */
[----:B------:R-:W-:Y:S07]  /*05c0*/  @P1 BRA `(.L_x_139) ;  /* 0xfffffffc00d01947 */ /* 0x000fee000383ffff */
.L_x_138:
[----:B------:R-:W-:Y:S05]  /*05d0*/  BSYNC.RECONVERGENT B1 ;  /* 0x0000000000017941 */ /* 0x000fea0003800200 */
.L_x_137:
[----:B------:R1:W-:Y:S01]  /*05e0*/  STL.128 [R1+0x40], RZ ;  /* 0x000040ff01007387 */ /* 0x0003e20000100c00 */
[----:B------:R-:W-:Y:S01]  /*05f0*/  BSSY.RECONVERGENT B1, `(.L_x_140) ;  /* 0x0000029000017945 */ /* 0x000fe20003800200 */
[----:B0-----:R-:W-:-:S07]  /*0600*/  VIADD R0, R1, 0x40 ;  /* 0x0000004001007836 */ /* 0x001fce0000000000 */
.L_x_141:
[----:B------:R-:W-:Y:S02]  /*0610*/  IMAD.MOV.U32 R8, RZ, RZ, R6 ;  /* 0x000000ffff087224 */ /* 0x000fe400078e0006 */
[----:B------:R-:W-:-:S05]  /*0620*/  IMAD.MOV.U32 R9, RZ, RZ, R7 ;  /* 0x000000ffff097224 */ /* 0x000fca00078e0007 */
[----:B------:R-:W2:Y:S04]  /*0630*/  LDG.E R6, desc[UR4][R8.64+-0x8] ;  /* 0xfffff80408067981 */ /* 0x000ea8000c1e1900 */
[----:B------:R-:W3:Y:S04]  /*0640*/  LDG.E R11, desc[UR4][R8.64+-0x4] ;  /* 0xfffffc04080b7981 */ /* 0x000ee8000c1e1900 */
[----:B------:R-:W4:Y:S04]  /*0650*/  LDG.E R12, desc[UR4][R8.64] ;  /* 0x00000004080c7981 */ /* 0x000f28000c1e1900 */
[----:B------:R-:W5:Y:S01]  /*0660*/  LDG.E R13, desc[UR4][R8.64+0x4] ;  /* 0x00000404080d7981 */ /* 0x000f62000c1e1900 */
[----:B--2---:R-:W-:-:S13]  /*0670*/  ISETP.GT.U32.AND P0, PT, R6, 0x33, PT ;  /* 0x000000330600780c */ /* 0x004fda0003f04070 */
[----:B------:R-:W-:-:S05]  /*0680*/  @!P0 IMAD.SHL.U32 R6, R6, 0x4, RZ ;  /* 0x0000000406068824 */ /* 0x000fca00078e00ff */
[----:B------:R-:W-:-:S05]  /*0690*/  @!P0 LOP3.LUT R6, R6, 0xc, RZ, 0xc0, !PT ;  /* 0x0000000c06068812 */ /* 0x000fca00078ec0ff */
[----:B------:R-:W-:-:S05]  /*06a0*/  @!P0 IMAD.IADD R14, R1, 0x1, R6 ;  /* 0x00000001010e8824 */ /* 0x000fca00078e0206 */
[----:B------:R-:W2:Y:S01]  /*06b0*/  @!P0 LDL R7, [R14+0x40] ;  /* 0x000040000e078983 */ /* 0x000ea20000100800 */
[----:B---3--:R-:W-:-:S13]  /*06c0*/  ISETP.GT.U32.AND P1, PT, R11, 0x33, PT ;  /* 0x000000330b00780c */ /* 0x008fda0003f24070 */
[----:B------:R-:W-:-:S05]  /*06d0*/  @!P1 IMAD.SHL.U32 R6, R11, 0x4, RZ ;  /* 0x000000040b069824 */ /* 0x000fca00078e00ff */
[----:B------:R-:W-:-:S05]  /*06e0*/  @!P1 LOP3.LUT R6, R6, 0xc, RZ, 0xc0, !PT ;  /* 0x0000000c06069812 */ /* 0x000fca00078ec0ff */
[----:B------:R-:W-:Y:S02]  /*06f0*/  @!P1 IMAD.IADD R16, R1, 0x1, R6 ;  /* 0x0000000101109824 */ /* 0x000fe400078e0206 */
[----:B--2---:R-:W-:-:S05]  /*0700*/  @!P0 VIADD R7, R7, 0x1 ;  /* 0x0000000107078836 */ /* 0x004fca0000000000 */
[----:B------:R0:W-:Y:S04]  /*0710*/  @!P0 STL [R14+0x40], R7 ;  /* 0x000040070e008387 */ /* 0x0001e80000100800 */
[----:B------:R-:W2:Y:S01]  /*0720*/  @!P1 LDL R11, [R16+0x40] ;  /* 0x00004000100b9983 */ /* 0x000ea20000100800 */
[----:B----4-:R-:W-:-:S13]  /*0730*/  ISETP.GT.U32.AND P0, PT, R12, 0x33, PT ;  /* 0x000000330c00780c */ /* 0x010fda0003f04070 */
[----:B------:R-:W-:-:S05]  /*0740*/  @!P0 IMAD.SHL.U32 R6, R12, 0x4, RZ ;  /* 0x000000040c068824 */ /* 0x000fca00078e00ff */
[----:B------:R-:W-:-:S05]  /*0750*/  @!P0 LOP3.LUT R6, R6, 0xc, RZ, 0xc0, !PT ;  /* 0x0000000c06068812 */ /* 0x000fca00078ec0ff */
[----:B------:R-:W-:Y:S02]  /*0760*/  @!P0 IMAD.IADD R15, R1, 0x1, R6 ;  /* 0x00000001010f8824 */ /* 0x000fe400078e0206 */
[----:B--2---:R-:W-:-:S05]  /*0770*/  @!P1 VIADD R11, R11, 0x1 ;  /* 0x000000010b0b9836 */ /* 0x004fca0000000000 */
[----:B------:R2:W-:Y:S04]  /*0780*/  @!P1 STL [R16+0x40], R11 ;  /* 0x0000400b10009387 */ /* 0x0005e80000100800 */
[----:B------:R-:W3:Y:S01]  /*0790*/  @!P0 LDL R12, [R15+0x40] ;  /* 0x000040000f0c8983 */ /* 0x000ee20000100800 */
[----:B-----5:R-:W-:-:S13]  /*07a0*/  ISETP.GT.U32.AND P1, PT, R13, 0x33, PT ;  /* 0x000000330d00780c */ /* 0x020fda0003f24070 */
[----:B------:R-:W-:-:S05]  /*07b0*/  @!P1 IMAD.SHL.U32 R6, R13, 0x4, RZ ;  /* 0x000000040d069824 */ /* 0x000fca00078e00ff */
[----:B------:R-:W-:-:S05]  /*07c0*/  @!P1 LOP3.LUT R6, R6, 0xc, RZ, 0xc0, !PT ;  /* 0x0000000c06069812 */ /* 0x000fca00078ec0ff */
[----:B0-----:R-:W-:Y:S02]  /*07d0*/  @!P1 IMAD.IADD R14, R1, 0x1, R6 ;  /* 0x00000001010e9824 */ /* 0x001fe400078e0206 */
[----:B---3--:R-:W-:-:S05]  /*07e0*/  @!P0 VIADD R12, R12, 0x1 ;  /* 0x000000010c0c8836 */ /* 0x008fca0000000000 */
[----:B------:R2:W-:Y:S04]  /*07f0*/  @!P0 STL [R15+0x40], R12 ;  /* 0x0000400c0f008387 */ /* 0x0005e80000100800 */
[----:B------:R-:W3:Y:S01]  /*0800*/  @!P1 LDL R6, [R14+0x40] ;  /* 0x000040000e069983 */ /* 0x000ee20000100800 */
[----:B------:R-:W-:Y:S02]  /*0810*/  VIADD R4, R4, 0x4 ;  /* 0x0000000404047836 */ /* 0x000fe40000000000 */
[----:B---3--:R-:W-:-:S05]  /*0820*/  @!P1 VIADD R13, R6, 0x1 ;  /* 0x00000001060d9836 */ /* 0x008fca0000000000 */
[----:B------:R2:W-:Y:S01]  /*0830*/  @!P1 STL [R14+0x40], R13 ;  /* 0x0000400d0e009387 */ /* 0x0005e20000100800 */
[----:B------:R-:W-:Y:S02]  /*0840*/  ISETP.NE.AND P1, PT, R4, RZ, PT ;  /* 0x000000ff0400720c */ /* 0x000fe40003f25270 */
[----:B------:R-:W-:-:S05]  /*0850*/  IADD3 R6, P0, PT, R8, 0x10, RZ ;  /* 0x0000001008067810 */ /* 0x000fca0007f1e0ff */
[----:B------:R-:W-:-:S06]  /*0860*/  IMAD.X R7, RZ, RZ, R9, P0 ;  /* 0x000000ffff077224 */ /* 0x000fcc00000e0609 */
[----:B--2---:R-:W-:Y:S05]  /*0870*/  @P1 BRA `(.L_x_141) ;  /* 0xfffffffc00641947 */ /* 0x004fea000383ffff */
[----:B------:R-:W-:Y:S05]  /*0880*/  BSYNC.RECONVERGENT B1 ;  /* 0x0000000000017941 */ /* 0x000fea0003800200 */
.L_x_140:
[----:B------:R-:W-:Y:S01]  /*0890*/  ISETP.NE.AND P0, PT, R5, RZ, PT ;  /* 0x000000ff0500720c */ /* 0x000fe20003f05270 */
[----:B------:R-:W-:-:S12]  /*08a0*/  BSSY.RECONVERGENT B1, `(.L_x_142) ;  /* 0x0000015000017945 */ /* 0x000fd80003800200 */
[----:B------:R-:W-:Y:S05]  /*08b0*/  @!P0 BRA `(.L_x_143) ;  /* 0x00000000004c8947 */ /* 0x000fea0003800000 */
[----:B------:R-:W0:Y:S01]  /*08c0*/  LDCU.64 UR6, c[0x0][0x380] ;  /* 0x00007000ff0677ac */ /* 0x000e220008000a00 */
[----:B------:R-:W-:Y:S01]  /*08d0*/  LOP3.LUT R7, R10, 0x1fffffff, RZ, 0xc0, !PT ;  /* 0x1fffffff0a077812 */ /* 0x000fe200078ec0ff */
[----:B------:R-:W-:-:S04]  /*08e0*/  IMAD.MOV R6, RZ, RZ, -R5 ;  /* 0x000000ffff067224 */ /* 0x000fc800078e0a05 */
[----:B------:R-:W-:-:S03]  /*08f0*/  IMAD.WIDE.U32 R2, R7, 0x10, R2 ;  /* 0x0000001007027825 */ /* 0x000fc600078e0002 */
[----:B0-----:R-:W-:-:S04]  /*0900*/  IADD3 R4, P0, PT, R2, UR6, RZ ;  /* 0x0000000602047c10 */ /* 0x001fc8000ff1e0ff */
[----:B------:R-:W-:-:S09]  /*0910*/  IADD3.X R5, PT, PT, R3, UR7, RZ, P0, !PT ;  /* 0x0000000703057c10 */ /* 0x000fd200087fe4ff */
.L_x_144:
[----:B0-----:R-:W2:Y:S02]  /*0920*/  LDG.E R2, desc[UR4][R4.64] ;  /* 0x0000000404027981 */ /* 0x001ea4000c1e1900 */
[----:B--2---:R-:W-:-:S13]  /*0930*/  ISETP.GT.U32.AND P0, PT, R2, 0x33, PT ;  /* 0x000000330200780c */ /* 0x004fda0003f04070 */
[----:B------:R-:W-:-:S05]  /*0940*/  @!P0 IMAD.SHL.U32 R2, R2, 0x4, RZ ;  /* 0x0000000402028824 */ /* 0x000fca00078e00ff */
[----:B------:R-:W-:-:S05]  /*0950*/  @!P0 LOP3.LUT R2, R2, 0xc, RZ, 0xc0, !PT ;  /* 0x0000000c02028812 */ /* 0x000fca00078ec0ff */
[----:B------:R-:W-:-:S05]  /*0960*/  @!P0 IMAD.IADD R3, R1, 0x1, R2 ;  /* 0x0000000101038824 */ /* 0x000fca00078e0202 */
[----:B------:R-:W2:Y:S01]  /*0970*/  @!P0 LDL R2, [R3+0x40] ;  /* 0x0000400003028983 */ /* 0x000ea20000100800 */
[----:B------:R-:W-:-:S05]  /*0980*/  VIADD R6, R6, 0x1 ;  /* 0x0000000106067836 */ /* 0x000fca0000000000 */
[----:B------:R-:W-:Y:S01]  /*0990*/  ISETP.NE.AND P1, PT, R6, RZ, PT ;  /* 0x000000ff0600720c */ /* 0x000fe20003f25270 */
[----:B--2---:R-:W-:-:S05]  /*09a0*/  @!P0 VIADD R2, R2, 0x1 ;  /* 0x0000000102028836 */ /* 0x004fca0000000000 */
[----:B------:R0:W-:Y:S01]  /*09b0*/  @!P0 STL [R3+0x40], R2 ;  /* 0x0000400203008387 */ /* 0x0001e20000100800 */
[----:B------:R-:W-:-:S05]  /*09c0*/  IADD3 R4, P0, PT, R4, 0x4, RZ ;  /* 0x0000000404047810 */ /* 0x000fca0007f1e0ff */
[----:B------:R-:W-:Y:S01]  /*09d0*/  IMAD.X R5, RZ, RZ, R5, P0 ;  /* 0x000000ffff057224 */ /* 0x000fe200000e0605 */
[----:B------:R-:W-:Y:S07]  /*09e0*/  @P1 BRA `(.L_x_144) ;  /* 0xfffffffc00cc1947 */ /* 0x000fee000383ffff */
.L_x_143:
[----:B------:R-:W-:Y:S05]  /*09f0*/  BSYNC.RECONVERGENT B1 ;  /* 0x0000000000017941 */ /* 0x000fea0003800200 */
.L_x_142:
[----:B------:R-:W2:Y:S01]  /*0a00*/  LDL.128 R16, [R1] ;  /* 0x0000000001107983 */ /* 0x000ea20000100c00 */
[----:B------:R-:W-:Y:S01]  /*0a10*/  BSSY.RECONVERGENT B1, `(.L_x_145) ;  /* 0x0000010000017945 */ /* 0x000fe20003800200 */
[----:B0-----:R-:W-:Y:S01]  /*0a20*/  CS2R R2, SRZ ;  /* 0x0000000000027805 */ /* 0x001fe2000001ff00 */
[----:B------:R-:W-:Y:S01]  /*0a30*/  IMAD.MOV.U32 R12, RZ, RZ, RZ ;  /* 0x000000ffff0c7224 */ /* 0x000fe200078e00ff */
[----:B--2---:R-:W-:Y:S02]  /*0a40*/  ISETP.GE.AND P0, PT, R16, 0x2, PT ;  /* 0x000000021000780c */ /* 0x004fe40003f06270 */
        /* <DEDUP_REMOVED lines=12> */
.L_x_146:
[----:B------:R-:W-:Y:S05]  /*0b10*/  BSYNC.RECONVERGENT B1 ;  /* 0x0000000000017941 */ /* 0x000fea0003800200 */
.L_x_145:
[----:B------:R-:W-:Y:S04]  /*0b20*/  BSSY.RECONVERGENT B1, `(.L_x_147) ;  /* 0x0000010000017945 */ /* 0x000fe80003800200 */
[----:B------:R-:W-:Y:S05]  /*0b30*/  @!P2 BRA `(.L_x_148) ;  /* 0x000000000038a947 */ /* 0x000fea0003800000 */
[----:B------:R-:W-:-:S05]  /*0b40*/  IMAD.MOV.U32 R4, RZ, RZ, -0x2 ;  /* 0xfffffffeff047424 */ /* 0x000fca00078e00ff */
[----:B------:R-:W-:-:S05]  /*0b50*/  VIADDMNMX.U32 R4, R17, R4, 0x2, PT ;  /* 0x0000000211047446 */ /* 0x000fca0003800004 */
[----:B------:R-:W-:-:S04]  /*0b60*/  IMAD.SHL.U32 R6, R4, 0x4, RZ ;  /* 0x0000000404067824 */ /* 0x000fc800078e00ff */
[----:B------:R-:W0:Y:S02]  /*0b70*/  LDC R4, c[0x2][R6] ;  /* 0x0080000006047b82 */ /* 0x000e240000000800 */
[----:B0-----:R-:W-:-:S04]  /*0b80*/  SHF.R.S32.HI R5, RZ, 0x1f, R4 ;  /* 0x0000001fff057819 */ /* 0x001fc80000011404 */
.L_x_273:
[----:B------:R-:W-:Y:S05]  /*0b90*/  BRX R4 -0xba0                                                           (*"BRANCH_TARGETS .L_x_274,.L_x_275,.L_x_276"*) ;  /* 0xfffffff404187949 */ /* 0x000fea000383ffff */
.L_x_276:
[----:B------:R-:W-:Y:S01]  /*0ba0*/  ISETP.NE.AND P0, PT, R17, 0x4, PT ;  /* 0x000000041100780c */ /* 0x000fe20003f05270 */
[----:B------:R-:W-:-:S12]  /*0bb0*/  VIADD R4, R2, 0x1 ;  /* 0x0000000102047836 */ /* 0x000fd80000000000 */
[----:B------:R-:W-:-:S04]  /*0bc0*/  @P0 IMAD.MOV R4, RZ, RZ, R2 ;  /* 0x000000ffff040224 */ /* 0x000fc800078e0202 */
[----:B------:R-:W-:Y:S01]  /*0bd0*/  IMAD.MOV.U32 R2, RZ, RZ, R4 ;  /* 0x000000ffff027224 */ /* 0x000fe200078e0004 */
[----:B------:R-:W-:Y:S06]  /*0be0*/  BRA `(.L_x_148) ;  /* 0x00000000000c7947 */ /* 0x000fec0003800000 */
.L_x_275:
[----:B------:R-:W-:Y:S01]  /*0bf0*/  VIADD R12, R12, 0x1 ;  /* 0x000000010c0c7836 */ /* 0x000fe20000000000 */
[----:B------:R-:W-:Y:S06]  /*0c00*/  BRA `(.L_x_148) ;  /* 0x0000000000047947 */ /* 0x000fec0003800000 */
.L_x_274:
[----:B------:R-:W-:-:S07]  /*0c10*/  VIADD R3, R3, 0x1 ;  /* 0x0000000103037836 */ /* 0x000fce0000000000 */
.L_x_148:
[----:B------:R-:W-:Y:S05]  /*0c20*/  BSYNC.RECONVERGENT B1 ;  /* 0x0000000000017941 */ /* 0x000fea0003800200 */
.L_x_147:
        /* <DEDUP_REMOVED lines=8> */
.L_x_277:
[----:B------:R-:W-:Y:S05]  /*0cb0*/  BRX R4 -0xcc0                                                           (*"BRANCH_TARGETS .L_x_278,.L_x_279,.L_x_280"*) ;  /* 0xfffffff004d07949 */ /* 0x000fea000383ffff */
.L_x_280:
[----:B------:R-:W-:Y:S01]  /*0cc0*/  ISETP.NE.AND P0, PT, R18, 0x4, PT ;  /* 0x000000041200780c */ /* 0x000fe20003f05270 */
[----:B------:R-:W-:-:S12]  /*0cd0*/  VIADD R4, R2, 0x1 ;  /* 0x0000000102047836 */ /* 0x000fd80000000000 */
[----:B------:R-:W-:-:S04]  /*0ce0*/  @P0 IMAD.MOV R4, RZ, RZ, R2 ;  /* 0x000000ffff040224 */ /* 0x000fc800078e0202 */
[----:B------:R-:W-:Y:S01]  /*0cf0*/  IMAD.MOV.U32 R2, RZ, RZ, R4 ;  /* 0x000000ffff027224 */ /* 0x000fe200078e0004 */
[----:B------:R-:W-:Y:S06]  /*0d00*/  BRA `(.L_x_150) ;  /* 0x00000000000c7947 */ /* 0x000fec0003800000 */
.L_x_279:
[----:B------:R-:W-:Y:S01]  /*0d10*/  VIADD R12, R12, 0x1 ;  /* 0x000000010c0c7836 */ /* 0x000fe20000000000 */
[----:B------:R-:W-:Y:S06]  /*0d20*/  BRA `(.L_x_150) ;  /* 0x0000000000047947 */ /* 0x000fec0003800000 */
.L_x_278:
[----:B------:R-:W-:-:S07]  /*0d30*/  VIADD R3, R3, 0x1 ;  /* 0x0000000103037836 */ /* 0x000fce0000000000 */
.L_x_150:
[----:B------:R-:W-:Y:S05]  /*0d40*/  BSYNC.RECONVERGENT B1 ;  /* 0x0000000000017941 */ /* 0x000fea0003800200 */
.L_x_149:
        /* <DEDUP_REMOVED lines=8> */
.L_x_281:
[----:B------:R-:W-:Y:S05]  /*0dd0*/  BRX R4 -0xde0                                                           (*"BRANCH_TARGETS .L_x_282,.L_x_283,.L_x_284"*) ;  /* 0xfffffff004887949 */ /* 0x000fea000383ffff */
.L_x_284:
[----:B------:R-:W-:Y:S01]  /*0de0*/  ISETP.NE.AND P0, PT, R19, 0x4, PT ;  /* 0x000000041300780c */ /* 0x000fe20003f05270 */
[----:B------:R-:W-:-:S12]  /*0df0*/  VIADD R4, R2, 0x1 ;  /* 0x0000000102047836 */ /* 0x000fd80000000000 */
[----:B------:R-:W-:-:S04]  /*0e00*/  @P0 IMAD.MOV R4, RZ, RZ, R2 ;  /* 0x000000ffff040224 */ /* 0x000fc800078e0202 */
[----:B------:R-:W-:Y:S01]  /*0e10*/  IMAD.MOV.U32 R2, RZ, RZ, R4 ;  /* 0x000000ffff027224 */ /* 0x000fe200078e0004 */
[----:B------:R-:W-:Y:S06]  /*0e20*/  BRA `(.L_x_152) ;  /* 0x00000000000c7947 */ /* 0x000fec0003800000 */
.L_x_283:
[----:B------:R-:W-:Y:S01]  /*0e30*/  VIADD R12, R12, 0x1 ;  /* 0x000000010c0c7836 */ /* 0x000fe20000000000 */
[----:B------:R-:W-:Y:S06]  /*0e40*/  BRA `(.L_x_152) ;  /* 0x0000000000047947 */ /* 0x000fec0003800000 */
.L_x_282:
[----:B------:R-:W-:-:S07]  /*0e50*/  VIADD R3, R3, 0x1 ;  /* 0x0000000103037836 */ /* 0x000fce0000000000 */
.L_x_152:
[----:B------:R-:W-:Y:S05]  /*0e60*/  BSYNC.RECONVERGENT B1 ;  /* 0x0000000000017941 */ /* 0x000fea0003800200 */
.L_x_151:
        /* <DEDUP_REMOVED lines=9> */
.L_x_285:
[----:B------:R-:W-:Y:S05]  /*0f00*/  BRX R8 -0xf10                                                           (*"BRANCH_TARGETS .L_x_286,.L_x_287,.L_x_288"*) ;  /* 0xfffffff0083c7949 */ /* 0x000fea000383ffff */
.L_x_288:
[----:B------:R-:W-:Y:S01]  /*0f10*/  ISETP.NE.AND P0, PT, R4, 0x4, PT ;  /* 0x000000040400780c */ /* 0x000fe20003f05270 */
[----:B------:R-:W-:-:S12]  /*0f20*/  VIADD R8, R2, 0x1 ;  /* 0x0000000102087836 */ /* 0x000fd80000000000 */
[----:B------:R-:W-:-:S04]  /*0f30*/  @P0 IMAD.MOV R8, RZ, RZ, R2 ;  /* 0x000000ffff080224 */ /* 0x000fc800078e0202 */
[----:B------:R-:W-:Y:S01]  /*0f40*/  IMAD.MOV.U32 R2, RZ, RZ, R8 ;  /* 0x000000ffff027224 */ /* 0x000fe200078e0008 */
[----:B------:R-:W-:Y:S06]  /*0f50*/  BRA `(.L_x_154) ;  /* 0x00000000000c7947 */ /* 0x000fec0003800000 */
.L_x_287:
[----:B------:R-:W-:Y:S01]  /*0f60*/  VIADD R12, R12, 0x1 ;  /* 0x000000010c0c7836 */ /* 0x000fe20000000000 */
[----:B------:R-:W-:Y:S06]  /*0f70*/  BRA `(.L_x_154) ;  /* 0x0000000000047947 */ /* 0x000fec0003800000 */
.L_x_286:
[----:B------:R-:W-:-:S07]  /*0f80*/  VIADD R3, R3, 0x1 ;  /* 0x0000000103037836 */ /* 0x000fce0000000000 */
.L_x_154:
[----:B------:R-:W-:Y:S05]  /*0f90*/  BSYNC.RECONVERGENT B1 ;  /* 0x0000000000017941 */ /* 0x000fea0003800200 */
.L_x_153:
        /* <DEDUP_REMOVED lines=8> */
.L_x_289:
[----:B------:R-:W-:Y:S05]  /*1020*/  BRX R8 -0x1030                                                          (*"BRANCH_TARGETS .L_x_290,.L_x_291,.L_x_292"*) ;  /* 0xffffffec08f47949 */ /* 0x000fea000383ffff */
.L_x_292:
[----:B------:R-:W-:Y:S01]  /*1030*/  ISETP.NE.AND P0, PT, R5, 0x4, PT ;  /* 0x000000040500780c */ /* 0x000fe20003f05270 */
[----:B------:R-:W-:-:S12]  /*1040*/  VIADD R8, R2, 0x1 ;  /* 0x0000000102087836 */ /* 0x000fd80000000000 */
[----:B------:R-:W-:-:S04]  /*1050*/  @P0 IMAD.MOV R8, RZ, RZ, R2 ;  /* 0x000000ffff080224 */ /* 0x000fc800078e0202 */
[----:B------:R-:W-:Y:S01]  /*1060*/  IMAD.MOV.U32 R2, RZ, RZ, R8 ;  /* 0x000000ffff027224 */ /* 0x000fe200078e0008 */
[----:B------:R-:W-:Y:S06]  /*1070*/  BRA `(.L_x_156) ;  /* 0x00000000000c7947 */ /* 0x000fec0003800000 */
.L_x_291:
[----:B------:R-:W-:Y:S01]  /*1080*/  VIADD R12, R12, 0x1 ;  /* 0x000000010c0c7836 */ /* 0x000fe20000000000 */
[----:B------:R-:W-:Y:S06]  /*1090*/  BRA `(.L_x_156) ;  /* 0x0000000000047947 */ /* 0x000fec0003800000 */
.L_x_290:
[----:B------:R-:W-:-:S07]  /*10a0*/  VIADD R3, R3, 0x1 ;  /* 0x0000000103037836 */ /* 0x000fce0000000000 */
.L_x_156:
[----:B------:R-:W-:Y:S05]  /*10b0*/  BSYNC.RECONVERGENT B1 ;  /* 0x0000000000017941 */ /* 0x000fea0003800200 */
.L_x_155:
        /* <DEDUP_REMOVED lines=8> */
.L_x_293:
[----:B------:R-:W-:Y:S05]  /*1140*/  BRX R8 -0x1150                                                          (*"BRANCH_TARGETS .L_x_294,.L_x_295,.L_x_296"*) ;  /* 0xffffffec08ac7949 */ /* 0x000fea000383ffff */
.L_x_296:
[----:B------:R-:W-:Y:S01]  /*1150*/  ISETP.NE.AND P0, PT, R6, 0x4, PT ;  /* 0x000000040600780c */ /* 0x000fe20003f05270 */
[----:B------:R-:W-:-:S12]  /*1160*/  VIADD R8, R2, 0x1 ;  /* 0x0000000102087836 */ /* 0x000fd80000000000 */
[----:B------:R-:W-:-:S04]  /*1170*/  @P0 IMAD.MOV R8, RZ, RZ, R2 ;  /* 0x000000ffff080224 */ /* 0x000fc800078e0202 */
[----:B------:R-:W-:Y:S01]  /*1180*/  IMAD.MOV.U32 R2, RZ, RZ, R8 ;  /* 0x000000ffff027224 */ /* 0x000fe200078e0008 */
[----:B------:R-:W-:Y:S06]  /*1190*/  BRA `(.L_x_158) ;  /* 0x00000000000c7947 */ /* 0x000fec0003800000 */
.L_x_295:
[----:B------:R-:W-:Y:S01]  /*11a0*/  VIADD R12, R12, 0x1 ;  /* 0x000000010c0c7836 */ /* 0x000fe20000000000 */
[----:B------:R-:W-:Y:S06]  /*11b0*/  BRA `(.L_x_158) ;  /* 0x0000000000047947 */ /* 0x000fec0003800000 */
.L_x_294:
[----:B------:R-:W-:-:S07]  /*11c0*/  VIADD R3, R3, 0x1 ;  /* 0x0000000103037836 */ /* 0x000fce0000000000 */
.L_x_158:
[----:B------:R-:W-:Y:S05]  /*11d0*/  BSYNC.RECONVERGENT B1 ;  /* 0x0000000000017941 */ /* 0x000fea0003800200 */
.L_x_157:
        /* <DEDUP_REMOVED lines=8> */
.L_x_297:
[----:B------:R-:W-:Y:S05]  /*1260*/  BRX R8 -0x1270                                                          (*"BRANCH_TARGETS .L_x_298,.L_x_299,.L_x_300"*) ;  /* 0xffffffec08647949 */ /* 0x000fea000383ffff */
.L_x_300:
[----:B------:R-:W-:Y:S01]  /*1270*/  ISETP.NE.AND P0, PT, R7, 0x4, PT ;  /* 0x000000040700780c */ /* 0x000fe20003f05270 */
[----:B------:R-:W-:-:S12]  /*1280*/  VIADD R8, R2, 0x1 ;  /* 0x0000000102087836 */ /* 0x000fd80000000000 */
[----:B------:R-:W-:-:S04]  /*1290*/  @P0 IMAD.MOV R8, RZ, RZ, R2 ;  /* 0x000000ffff080224 */ /* 0x000fc800078e0202 */
[----:B------:R-:W-:Y:S01]  /*12a0*/  IMAD.MOV.U32 R2, RZ, RZ, R8 ;  /* 0x000000ffff027224 */ /* 0x000fe200078e0008 */
[----:B------:R-:W-:Y:S06]  /*12b0*/  BRA `(.L_x_160) ;  /* 0x00000000000c7947 */ /* 0x000fec0003800000 */
.L_x_299:
[----:B------:R-:W-:Y:S01]  /*12c0*/  VIADD R12, R12, 0x1 ;  /* 0x000000010c0c7836 */ /* 0x000fe20000000000 */
[----:B------:R-:W-:Y:S06]  /*12d0*/  BRA `(.L_x_160) ;  /* 0x0000000000047947 */ /* 0x000fec0003800000 */
.L_x_298:
[----:B------:R-:W-:-:S07]  /*12e0*/  VIADD R3, R3, 0x1 ;  /* 0x0000000103037836 */ /* 0x000fce0000000000 */
.L_x_160:
[----:B------:R-:W-:Y:S05]  /*12f0*/  BSYNC.RECONVERGENT B1 ;  /* 0x0000000000017941 */ /* 0x000fea0003800200 */
.L_x_159:
        /* <DEDUP_REMOVED lines=9> */
.L_x_301:
[----:B------:R-:W-:Y:S05]  /*1390*/  BRX R14 -0x13a0                                                         (*"BRANCH_TARGETS .L_x_302,.L_x_303,.L_x_304"*) ;  /* 0xffffffec0e187949 */ /* 0x000fea000383ffff */
.L_x_304:
[----:B------:R-:W-:Y:S01]  /*13a0*/  ISETP.NE.AND P0, PT, R8, 0x4, PT ;  /* 0x000000040800780c */ /* 0x000fe20003f05270 */
[----:B------:R-:W-:-:S12]  /*13b0*/  VIADD R13, R2, 0x1 ;  /* 0x00000001020d7836 */ /* 0x000fd80000000000 */
[----:B------:R-:W-:-:S04]  /*13c0*/  @P0 IMAD.MOV R13, RZ, RZ, R2 ;  /* 0x000000ffff0d0224 */ /* 0x000fc800078e0202 */
[----:B------:R-:W-:Y:S01]  /*13d0*/  IMAD.MOV.U32 R2, RZ, RZ, R13 ;  /* 0x000000ffff027224 */ /* 0x000fe200078e000d */
[----:B------:R-:W-:Y:S06]  /*13e0*/  BRA `(.L_x_162) ;  /* 0x00000000000c7947 */ /* 0x000fec0003800000 */
.L_x_303:
[----:B------:R-:W-:Y:S01]  /*13f0*/  VIADD R12, R12, 0x1 ;  /* 0x000000010c0c7836 */ /* 0x000fe20000000000 */
[----:B------:R-:W-:Y:S06]  /*1400*/  BRA `(.L_x_162) ;  /* 0x0000000000047947 */ /* 0x000fec0003800000 */
.L_x_302:
[----:B------:R-:W-:-:S07]  /*1410*/  VIADD R3, R3, 0x1 ;  /* 0x0000000103037836 */ /* 0x000fce0000000000 */
.L_x_162:
[----:B------:R-:W-:Y:S05]  /*1420*/  BSYNC.RECONVERGENT B1 ;  /* 0x0000000000017941 */ /* 0x000fea0003800200 */
.L_x_161:
        /* <DEDUP_REMOVED lines=8> */
.L_x_305:
[----:B------:R-:W-:Y:S05]  /*14b0*/  BRX R14 -0x14c0                                                         (*"BRANCH_TARGETS .L_x_306,.L_x_307,.L_x_308"*) ;  /* 0xffffffe80ed07949 */ /* 0x000fea000383ffff */
.L_x_308:
[----:B------:R-:W-:Y:S01]  /*14c0*/  ISETP.NE.AND P0, PT, R9, 0x4, PT ;  /* 0x000000040900780c */ /* 0x000fe20003f05270 */
[----:B------:R-:W-:-:S12]  /*14d0*/  VIADD R13, R2, 0x1 ;  /* 0x00000001020d7836 */ /* 0x000fd80000000000 */
[----:B------:R-:W-:-:S04]  /*14e0*/  @P0 IMAD.MOV R13, RZ, RZ, R2 ;  /* 0x000000ffff0d0224 */ /* 0x000fc800078e0202 */
[----:B------:R-:W-:Y:S01]  /*14f0*/  IMAD.MOV.U32 R2, RZ, RZ, R13 ;  /* 0x000000ffff027224 */ /* 0x000fe200078e000d */
[----:B------:R-:W-:Y:S06]  /*1500*/  BRA `(.L_x_164) ;  /* 0x00000000000c7947 */ /* 0x000fec0003800000 */
.L_x_307:
[----:B------:R-:W-:Y:S01]  /*1510*/  VIADD R12, R12, 0x1 ;  /* 0x000000010c0c7836 */ /* 0x000fe20000000000 */
[----:B------:R-:W-:Y:S06]  /*1520*/  BRA `(.L_x_164) ;  /* 0x0000000000047947 */ /* 0x000fec0003800000 */
.L_x_306:
[----:B------:R-:W-:-:S07]  /*1530*/  VIADD R3, R3, 0x1 ;  /* 0x0000000103037836 */ /* 0x000fce0000000000 */
.L_x_164:
[----:B------:R-:W-:Y:S05]  /*1540*/  BSYNC.RECONVERGENT B1 ;  /* 0x0000000000017941 */ /* 0x000fea0003800200 */
.L_x_163:
        /* <DEDUP_REMOVED lines=8> */
.L_x_309:
[----:B------:R-:W-:Y:S05]  /*15d0*/  BRX R14 -0x15e0                                                         (*"BRANCH_TARGETS .L_x_310,.L_x_311,.L_x_312"*) ;  /* 0xffffffe80e887949 */ /* 0x000fea000383ffff */
.L_x_312:
[----:B------:R-:W-:Y:S01]  /*15e0*/  ISETP.NE.AND P0, PT, R10, 0x4, PT ;  /* 0x000000040a00780c */ /* 0x000fe20003f05270 */
[----:B------:R-:W-:-:S12]  /*15f0*/  VIADD R13, R2, 0x1 ;  /* 0x00000001020d7836 */ /* 0x000fd80000000000 */
[----:B------:R-:W-:-:S04]  /*1600*/  @P0 IMAD.MOV R13, RZ, RZ, R2 ;  /* 0x000000ffff0d0224 */ /* 0x000fc800078e0202 */
[----:B------:R-:W-:Y:S01]  /*1610*/  IMAD.MOV.U32 R2, RZ, RZ, R13 ;  /* 0x000000ffff027224 */ /* 0x000fe200078e000d */
[----:B------:R-:W-:Y:S06]  /*1620*/  BRA `(.L_x_166) ;  /* 0x00000000000c7947 */ /* 0x000fec0003800000 */
.L_x_311:
[----:B------:R-:W-:Y:S01]  /*1630*/  VIADD R12, R12, 0x1 ;  /* 0x000000010c0c7836 */ /* 0x000fe20000000000 */
[----:B------:R-:W-:Y:S06]  /*1640*/  BRA `(.L_x_166) ;  /* 0x0000000000047947 */ /* 0x000fec0003800000 */
.L_x_310:
[----:B------:R-:W-:-:S07]  /*1650*/  VIADD R3, R3, 0x1 ;  /* 0x0000000103037836 */ /* 0x000fce0000000000 */
.L_x_166:
[----:B------:R-:W-:Y:S05]  /*1660*/  BSYNC.RECONVERGENT B1 ;  /* 0x0000000000017941 */ /* 0x000fea0003800200 */
.L_x_165:
        /* <DEDUP_REMOVED lines=8> */
.L_x_313:
[----:B------:R-:W-:Y:S05]  /*16f0*/  BRX R14 -0x1700                                                         (*"BRANCH_TARGETS .L_x_314,.L_x_315,.L_x_316"*) ;  /* 0xffffffe80e407949 */ /* 0x000fea000383ffff */
.L_x_316:
[----:B------:R-:W-:Y:S01]  /*1700*/  ISETP.NE.AND P0, PT, R11, 0x4, PT ;  /* 0x000000040b00780c */ /* 0x000fe20003f05270 */
[----:B------:R-:W-:-:S12]  /*1710*/  VIADD R13, R2, 0x1 ;  /* 0x00000001020d7836 */ /* 0x000fd80000000000 */
[----:B------:R-:W-:-:S04]  /*1720*/  @P0 IMAD.MOV R13, RZ, RZ, R2 ;  /* 0x000000ffff0d0224 */ /* 0x000fc800078e0202 */
[----:B------:R-:W-:Y:S01]  /*1730*/  IMAD.MOV.U32 R2, RZ, RZ, R13 ;  /* 0x000000ffff027224 */ /* 0x000fe200078e000d */
[----:B------:R-:W-:Y:S06]  /*1740*/  BRA `(.L_x_168) ;  /* 0x00000000000c7947 */ /* 0x000fec0003800000 */
.L_x_315:
[----:B------:R-:W-:Y:S01]  /*1750*/  VIADD R12, R12, 0x1 ;  /* 0x000000010c0c7836 */ /* 0x000fe20000000000 */
[----:B------:R-:W-:Y:S06]  /*1760*/  BRA `(.L_x_168) ;  /* 0x0000000000047947 */ /* 0x000fec0003800000 */
.L_x_314:
[----:B------:R-:W-:-:S07]  /*1770*/  VIADD R3, R3, 0x1 ;  /* 0x0000000103037836 */ /* 0x000fce0000000000 */
.L_x_168:
[----:B------:R-:W-:Y:S05]  /*1780*/  BSYNC.RECONVERGENT B1 ;  /* 0x0000000000017941 */ /* 0x000fea0003800200 */
.L_x_167:
        /* <DEDUP_REMOVED lines=16> */
.L_x_171:
[----:B------:R-:W-:Y:S02]  /*1890*/  VIADD R3, R3, 0x1 ;  /* 0x0000000103037836 */ /* 0x000fe40000000000 */
[----:B------:R-:W-:-:S07]  /*18a0*/  IMAD.MOV.U32 R20, RZ, RZ, R12 ;  /* 0x000000ffff147224 */ /* 0x000fce00078e000c */
.L_x_170:
[----:B------:R-:W-:Y:S05]  /*18b0*/  BSYNC.RECONVERGENT B1 ;  /* 0x0000000000017941 */ /* 0x000fea0003800200 */
.L_x_169:
        /* <DEDUP_REMOVED lines=122> */
.L_x_174:
        /* <DEDUP_REMOVED lines=39> */
.L_x_177:
[----:B------:R-:W-:Y:S05]  /*22d0*/  BSYNC.RECONVERGENT B2 ;  /* 0x0000000000027941 */ /* 0x000fea0003800200 */
.L_x_176:
        /* <DEDUP_REMOVED lines=39> */
.L_x_178:
[----:B------:R-:W-:Y:S01]  /*2550*/  IMAD.IADD R12, R12, 0x1, R3 ;  /* 0x000000010c0c7824 */ /* 0x000fe200078e0203 */
[----:B------:R-:W-:Y:S06]  /*2560*/  BRA `(.L_x_173) ;  /* 0x0000000400c87947 */ /* 0x000fec0003800000 */
.L_x_175:
        /* <DEDUP_REMOVED lines=45> */
.L_x_179:
        /* <DEDUP_REMOVED lines=8> */
.L_x_182:
[----:B0-----:R-:W-:-:S06]  /*28c0*/  IMAD R4, R2, 0x4, R1 ;  /* 0x0000000402047824 */ /* 0x001fcc00078e0201 */
        /* <DEDUP_REMOVED lines=12> */
.L_x_181:
        /* <DEDUP_REMOVED lines=8> */
.L_x_180:
        /* <DEDUP_REMOVED lines=39> */
.L_x_183:
[----:B------:R-:W-:-:S07]  /*2c80*/  IMAD.SHL.U32 R12, R13, 0x4, RZ ;  /* 0x000000040d0c7824 */ /* 0x000fce00078e00ff */
.L_x_173:
[----:B------:R-:W-:Y:S05]  /*2c90*/  BSYNC.RECONVERGENT B1 ;  /* 0x0000000000017941 */ /* 0x000fea0003800200 */
.L_x_172:
[----:B------:R-:W-:-:S07]  /*2ca0*/  IMAD.IADD R5, R13, 0x1, R12 ;  /* 0x000000010d057824 */ /* 0x000fce00078e020c */
.L_x_134:
[----:B------:R-:W-:Y:S05]  /*2cb0*/  BSYNC.RECONVERGENT B0 ;  /* 0x0000000000007941 */ /* 0x000fea0003800200 */
.L_x_133:
[----:B------:R-:W0:Y:S02]  /*2cc0*/  LDC.64 R2, c[0x0][0x390] ;  /* 0x0000e400ff027b82 */ /* 0x000e240000000a00 */
[----:B0-----:R-:W-:-:S05]  /*2cd0*/  IMAD.WIDE R2, R21, 0x4, R2 ;  /* 0x0000000415027825 */ /* 0x001fca00078e0202 */
[----:B------:R-:W-:Y:S01]  /*2ce0*/  STG.E desc[UR4][R2.64], R5 ;  /* 0x0000000502007986 */ /* 0x000fe2000c101904 */
[----:B------:R-:W-:Y:S05]  /*2cf0*/  EXIT ;  /* 0x000000000000794d */ /* 0x000fea0003800000 */
.L_x_184:
        /* <DEDUP_REMOVED lines=16> */
.L_x_320:


//--------------------- .nv.shared.reserved.0     --------------------------
	.section	.nv.shared.reserved.0,"aw",@nobits
	.weak		__nv_reservedSMEM_offset_0_alias
	.size		__nv_reservedSMEM_offset_0_alias, 0, 64
	.other		__nv_reservedSMEM_offset_0_alias,@"STO_CUDA_RESERVED_SHARED STV_DEFAULT"
__nv_reservedSMEM_offset_0_alias:
	.zero		0
	.zero		64


//--------------------- .nv.constant0._Z24evaluate_poker_scenariosPiS_S_PfS_i --------------------------
	.section	.nv.constant0._Z24evaluate_poker_scenariosPiS_S_PfS_i,"a",@progbits
	.sectionflags	@""
	.align	4
.nv.constant0._Z24evaluate_poker_scenariosPiS_S_PfS_i:
	.zero		940


//--------------------- .nv.constant0._Z34generate_and_evaluate_random_handsPyPiii --------------------------
	.section	.nv.constant0._Z34generate_and_evaluate_random_handsPyPiii,"a",@progbits
	.sectionflags	@""
	.align	4
.nv.constant0._Z34generate_and_evaluate_random_handsPyPiii:
	.zero		920


//--------------------- .nv.constant0._Z20evaluate_hands_batchPiS_S_ii --------------------------
	.section	.nv.constant0._Z20evaluate_hands_batchPiS_S_ii,"a",@progbits
	.sectionflags	@""
	.align	4
.nv.constant0._Z20evaluate_hands_batchPiS_S_ii:
	.zero		928


//--------------------- SYMBOLS --------------------------

	.type		.nv.reservedSmem.offset0,@object
	.size		.nv.reservedSmem.offset0,0x4
